	.target	sm_90a

	.elftype	@"ET_EXEC"


//--------------------- .note.nv.tkinfo           --------------------------
	.section	.note.nv.tkinfo,"",@"SHT_NOTE"
	.sectionflags	@"SHF_NOTE_NV_TKINFO"
	.tkinfo
        /*0018*/ 	.word	0x00000002
        /*0030*/ 	.string	""
        /*0030*/ 	.string	"ptxas"
        /*0030*/ 	.string	"Cuda compilation tools, release 13.0, V13.0.88"
        /*0030*/ 	.string	"Build cuda_13.0.r13.0/compiler.36424714_0"
        /*0030*/ 	.string	"-v  -suppress-debug-info  -lineinfo  -arch sm_90a "



//--------------------- .note.nv.cuinfo           --------------------------
	.section	.note.nv.cuinfo,"",@"SHT_NOTE"
	.sectionflags	@"SHF_NOTE_NV_CUINFO"
        /*0018*/ 	.short	0x0002
        /*001a*/ 	.short	0x005a
        /*001c*/ 	.short	0x0082
	.zero		2


//--------------------- .nv.info                  --------------------------
	.section	.nv.info,"",@"SHT_CUDA_INFO"
	.align	4


	//----- nvinfo : EIATTR_REGCOUNT
	.align		4
        /*0000*/ 	.byte	0x04, 0x2f
        /*0002*/ 	.short	(.L_1 - .L_0)
	.align		4
.L_0:
        /*0004*/ 	.word	index@(matmul_kernel)
        /*0008*/ 	.word	0x00000080


	//----- nvinfo : EIATTR_FRAME_SIZE
	.align		4
.L_1:
        /*000c*/ 	.byte	0x04, 0x11
        /*000e*/ 	.short	(.L_3 - .L_2)
	.align		4
.L_2:
        /*0010*/ 	.word	index@(matmul_kernel)
        /*0014*/ 	.word	0x00000130


	//----- nvinfo : EIATTR_MIN_STACK_SIZE
	.align		4
.L_3:
        /*0018*/ 	.byte	0x04, 0x12
        /*001a*/ 	.short	(.L_5 - .L_4)
	.align		4
.L_4:
        /*001c*/ 	.word	index@(matmul_kernel)
        /*0020*/ 	.word	0x00000130
.L_5:


//--------------------- .nv.compat                --------------------------
	.section	.nv.compat,"",@"SHT_CUDA_COMPAT_INFO"
	.align	4
        /*0000*/ 	.byte	0x02, 0x09, 0x01, 0x00, 0x02, 0x02, 0x04, 0x00, 0x02, 0x05, 0x05, 0x00, 0x03, 0x07, 0x01, 0x01
        /*0010*/ 	.byte	0x02, 0x03, 0x00, 0x00, 0x02, 0x06, 0x01, 0x00, 0x04, 0x0b, 0x08, 0x00, 0x00, 0x00, 0x00, 0x00
        /*0020*/ 	.byte	0x00, 0x00, 0x00, 0x00


//--------------------- .nv.info.matmul_kernel    --------------------------
	.section	.nv.info.matmul_kernel,"",@"SHT_CUDA_INFO"
	.sectionflags	@""
	.align	4


	//----- nvinfo : EIATTR_CUDA_API_VERSION
	.align		4
        /*0000*/ 	.byte	0x04, 0x37
        /*0002*/ 	.short	(.L_7 - .L_6)
.L_6:
        /*0004*/ 	.word	0x00000082


	//----- nvinfo : EIATTR_KPARAM_INFO
	.align		4
.L_7:
        /*0008*/ 	.byte	0x04, 0x17
        /*000a*/ 	.short	(.L_9 - .L_8)
.L_8:
        /*000c*/ 	.word	0x00000000
        /*0010*/ 	.short	0x000d
        /*0012*/ 	.short	0x0048
        /*0014*/ 	.byte	0x00, 0xf4, 0x21, 0x00


	//----- nvinfo : EIATTR_KPARAM_INFO
	.align		4
.L_9:
        /*0018*/ 	.byte	0x04, 0x17
        /*001a*/ 	.short	(.L_11 - .L_10)
.L_10:
        /*001c*/ 	.word	0x00000000
        /*0020*/ 	.short	0x000c
        /*0022*/ 	.short	0x0040
        /*0024*/ 	.byte	0x00, 0xf4, 0x21, 0x00


	//----- nvinfo : EIATTR_KPARAM_INFO
	.align		4
.L_11:
        /*0028*/ 	.byte	0x04, 0x17
        /*002a*/ 	.short	(.L_13 - .L_12)
.L_12:
        /*002c*/ 	.word	0x00000000
        /*0030*/ 	.short	0x000b
        /*0032*/ 	.short	0x0038
        /*0034*/ 	.byte	0x00, 0xf0, 0x11, 0x00


	//----- nvinfo : EIATTR_KPARAM_INFO
	.align		4
.L_13:
        /*0038*/ 	.byte	0x04, 0x17
        /*003a*/ 	.short	(.L_15 - .L_14)
.L_14:
        /*003c*/ 	.word	0x00000000
        /*0040*/ 	.short	0x000a
        /*0042*/ 	.short	0x0034
        /*0044*/ 	.byte	0x00, 0xf0, 0x11, 0x00


	//----- nvinfo : EIATTR_KPARAM_INFO
	.align		4
.L_15:
        /*0048*/ 	.byte	0x04, 0x17
        /*004a*/ 	.short	(.L_17 - .L_16)
.L_16:
        /*004c*/ 	.word	0x00000000
        /*0050*/ 	.short	0x0009
        /*0052*/ 	.short	0x0030
        /*0054*/ 	.byte	0x00, 0xf0, 0x11, 0x00


	//----- nvinfo : EIATTR_KPARAM_INFO
	.align		4
.L_17:
        /*0058*/ 	.byte	0x04, 0x17
        /*005a*/ 	.short	(.L_19 - .L_18)
.L_18:
        /*005c*/ 	.word	0x00000000
        /*0060*/ 	.short	0x0008
        /*0062*/ 	.short	0x002c
        /*0064*/ 	.byte	0x00, 0xf0, 0x11, 0x00


	//----- nvinfo : EIATTR_KPARAM_INFO
	.align		4
.L_19:
        /*0068*/ 	.byte	0x04, 0x17
        /*006a*/ 	.short	(.L_21 - .L_20)
.L_20:
        /*006c*/ 	.word	0x00000000
        /*0070*/ 	.short	0x0007
        /*0072*/ 	.short	0x0028
        /*0074*/ 	.byte	0x00, 0xf0, 0x11, 0x00


	//----- nvinfo : EIATTR_KPARAM_INFO
	.align		4
.L_21:
        /*0078*/ 	.byte	0x04, 0x17
        /*007a*/ 	.short	(.L_23 - .L_22)
.L_22:
        /*007c*/ 	.word	0x00000000
        /*0080*/ 	.short	0x0006
        /*0082*/ 	.short	0x0024
        /*0084*/ 	.byte	0x00, 0xf0, 0x11, 0x00


	//----- nvinfo : EIATTR_KPARAM_INFO
	.align		4
.L_23:
        /*0088*/ 	.byte	0x04, 0x17
        /*008a*/ 	.short	(.L_25 - .L_24)
.L_24:
        /*008c*/ 	.word	0x00000000
        /*0090*/ 	.short	0x0005
        /*0092*/ 	.short	0x0020
        /*0094*/ 	.byte	0x00, 0xf0, 0x11, 0x00


	//----- nvinfo : EIATTR_KPARAM_INFO
	.align		4
.L_25:
        /*0098*/ 	.byte	0x04, 0x17
        /*009a*/ 	.short	(.L_27 - .L_26)
.L_26:
        /*009c*/ 	.word	0x00000000
        /*00a0*/ 	.short	0x0004
        /*00a2*/ 	.short	0x001c
        /*00a4*/ 	.byte	0x00, 0xf0, 0x11, 0x00


	//----- nvinfo : EIATTR_KPARAM_INFO
	.align		4
.L_27:
        /*00a8*/ 	.byte	0x04, 0x17
        /*00aa*/ 	.short	(.L_29 - .L_28)
.L_28:
        /*00ac*/ 	.word	0x00000000
        /*00b0*/ 	.short	0x0003
        /*00b2*/ 	.short	0x0018
        /*00b4*/ 	.byte	0x00, 0xf0, 0x11, 0x00


	//----- nvinfo : EIATTR_KPARAM_INFO
	.align		4
.L_29:
        /*00b8*/ 	.byte	0x04, 0x17
        /*00ba*/ 	.short	(.L_31 - .L_30)
.L_30:
        /*00bc*/ 	.word	0x00000000
        /*00c0*/ 	.short	0x0002
        /*00c2*/ 	.short	0x0010
        /*00c4*/ 	.byte	0x00, 0xf4, 0x21, 0x00


	//----- nvinfo : EIATTR_KPARAM_INFO
	.align		4
.L_31:
        /*00c8*/ 	.byte	0x04, 0x17
        /*00ca*/ 	.short	(.L_33 - .L_32)
.L_32:
        /*00cc*/ 	.word	0x00000000
        /*00d0*/ 	.short	0x0001
        /*00d2*/ 	.short	0x0008
        /*00d4*/ 	.byte	0x00, 0xf4, 0x21, 0x00


	//----- nvinfo : EIATTR_KPARAM_INFO
	.align		4
.L_33:
        /*00d8*/ 	.byte	0x04, 0x17
        /*00da*/ 	.short	(.L_35 - .L_34)
.L_34:
        /*00dc*/ 	.word	0x00000000
        /*00e0*/ 	.short	0x0000
        /*00e2*/ 	.short	0x0000
        /*00e4*/ 	.byte	0x00, 0xf4, 0x21, 0x00


	//----- nvinfo : EIATTR_SPARSE_MMA_MASK
	.align		4
.L_35:
        /*00e8*/ 	.byte	0x03, 0x50
        /*00ea*/ 	.short	0x0000


	//----- nvinfo : EIATTR_MAXREG_COUNT
	.align		4
        /*00ec*/ 	.byte	0x03, 0x1b
        /*00ee*/ 	.short	0x0080


	//----- nvinfo : EIATTR_NUM_BARRIERS
	.align		4
        /*00f0*/ 	.byte	0x02, 0x4c
        /*00f2*/ 	.byte	0x01
	.zero		1


	//----- nvinfo : EIATTR_ANNOTATIONS
	.align		4
        /*00f4*/ 	.byte	0x04, 0x55
        /*00f6*/ 	.short	(.L_37 - .L_36)


	//   ....[0]....
.L_36:
        /*00f8*/ 	.word	0x00000001
        /*00fc*/ 	.byte	0xa0, 0x05, 0x00, 0x00, 0x01, 0x00, 0x00, 0x00, 0xc0, 0x06, 0x00, 0x00, 0x01, 0x00, 0x00, 0x00
        /* <DEDUP_REMOVED lines=114> */
        /*082c*/ 	.byte	0xd0, 0x58, 0x00, 0x00


	//----- nvinfo : EIATTR_MERCURY_ISA_VERSION
	.align		4
.L_37:
        /*0830*/ 	.byte	0x03, 0x5f
        /*0832*/ 	.short	0x0101


	//----- nvinfo : EIATTR_EXIT_INSTR_OFFSETS
	.align		4
        /*0834*/ 	.byte	0x04, 0x1c
        /*0836*/ 	.short	(.L_39 - .L_38)


	//   ....[0]....
.L_38:
        /*0838*/ 	.word	0x000085e0


	//   ....[1]....
        /*083c*/ 	.word	0x00008600


	//----- nvinfo : EIATTR_REQNTID
	.align		4
.L_39:
        /*0840*/ 	.byte	0x04, 0x10
        /*0842*/ 	.short	(.L_41 - .L_40)
.L_40:
        /*0844*/ 	.word	0x00000200
        /*0848*/ 	.word	0x00000001
        /*084c*/ 	.word	0x00000001


	//----- nvinfo : EIATTR_CBANK_PARAM_SIZE
	.align		4
.L_41:
        /*0850*/ 	.byte	0x03, 0x19
        /*0852*/ 	.short	0x0050


	//----- nvinfo : EIATTR_PARAM_CBANK
	.align		4
        /*0854*/ 	.byte	0x04, 0x0a
        /*0856*/ 	.short	(.L_43 - .L_42)
	.align		4
.L_42:
        /*0858*/ 	.word	index@(.nv.constant0.matmul_kernel)
        /*085c*/ 	.short	0x0210
        /*085e*/ 	.short	0x0050


	//----- nvinfo : EIATTR_SW_WAR
	.align		4
.L_43:
        /*0860*/ 	.byte	0x04, 0x36
        /*0862*/ 	.short	(.L_45 - .L_44)
.L_44:
        /*0864*/ 	.word	0x00000008
.L_45:


//--------------------- .nv.callgraph             --------------------------
	.section	.nv.callgraph,"",@"SHT_CUDA_CALLGRAPH"
	.align	4
	.sectionentsize	8
	.align		4
        /*0000*/ 	.word	0x00000000
	.align		4
        /*0004*/ 	.word	0xffffffff
	.align		4
        /*0008*/ 	.word	0x00000000
	.align		4
        /*000c*/ 	.word	0xfffffffe
	.align		4
        /*0010*/ 	.word	0x00000000
	.align		4
        /*0014*/ 	.word	0xfffffffd
	.align		4
        /*0018*/ 	.word	0x00000000
	.align		4
        /*001c*/ 	.word	0xfffffffc


//--------------------- .text.matmul_kernel       --------------------------
	.section	.text.matmul_kernel,"ax",@progbits
	.align	128
        .global         matmul_kernel
        .type           matmul_kernel,@function
        .size           matmul_kernel,(.L_x_4 - matmul_kernel)
        .other          matmul_kernel,@"STO_CUDA_ENTRY STV_DEFAULT"
matmul_kernel:
.text.matmul_kernel:
[----:B------:R-:W0:Y:S08]  /*0000*/  LDC R1, c[0x0][0x28] ;  /* 0x00000a00ff017b82 */ /* 0x000e300000000800 */
[----:B------:R-:W1:Y:S01]  /*0010*/  LDC.64 R28, c[0x0][0x228] ;  /* 0x00008a00ff1c7b82 */ /* 0x000e620000000a00 */
[----:B------:R-:W2:Y:S01]  /*0020*/  S2R R5, SR_CTAID.X ;  /* 0x0000000000057919 */ /* 0x000ea20000002500 */
[----:B0-----:R-:W-:Y:S01]  /*0030*/  VIADD R1, R1, 0xfffffed0 ;  /* 0xfffffed001017836 */ /* 0x001fe20000000000 */
[----:B------:R-:W-:Y:S01]  /*0040*/  UMOV UR8, 0x400 ;  /* 0x0000040000087882 */ /* 0x000fe20000000000 */
[----:B------:R-:W-:Y:S01]  /*0050*/  ULDC.64 UR12, c[0x0][0x208] ;  /* 0x00008200000c7ab9 */ /* 0x000fe20000000a00 */
[----:B------:R-:W0:Y:S01]  /*0060*/  S2R R88, SR_TID.X ;  /* 0x0000000000587919 */ /* 0x000e220000002100 */
[----:B------:R-:W-:-:S02]  /*0070*/  ULDC UR9, c[0x0][0x230] ;  /* 0x00008c0000097ab9 */ /* 0x000fc40000000800 */
[----:B------:R-:W3:Y:S01]  /*0080*/  S2UR UR4, SR_CgaCtaId ;  /* 0x00000000000479c3 */ /* 0x000ee20000008800 */
[----:B-1----:R-:W-:-:S05]  /*0090*/  VIADD R0, R29, 0xff ;  /* 0x000000ff1d007836 */ /* 0x002fca0000000000 */
[----:B------:R-:W-:Y:S01]  /*00a0*/  SHF.R.S32.HI R3, RZ, 0x1f, R0 ;  /* 0x0000001fff037819 */ /* 0x000fe20000011400 */
[----:B---3--:R-:W-:-:S03]  /*00b0*/  ULEA UR8, UR4, UR8, 0x18 ;  /* 0x0000000804087291 */ /* 0x008fc6000f8ec03f */
[----:B------:R-:W-:Y:S02]  /*00c0*/  LEA.HI R3, R3, R0, RZ, 0x8 ;  /* 0x0000000003037211 */ /* 0x000fe400078f40ff */
[----:B--2---:R-:W-:Y:S02]  /*00d0*/  IABS R8, R5 ;  /* 0x0000000500087213 */ /* 0x004fe40000000000 */
[----:B------:R-:W-:-:S05]  /*00e0*/  SHF.R.S32.HI R3, RZ, 0x8, R3 ;  /* 0x00000008ff037819 */ /* 0x000fca0000011403 */
[----:B------:R-:W-:-:S05]  /*00f0*/  IMAD.SHL.U32 R4, R3, 0x8, RZ ;  /* 0x0000000803047824 */ /* 0x000fca00078e00ff */
[-C--:B------:R-:W-:Y:S02]  /*0100*/  IABS R7, R4.reuse ;  /* 0x0000000400077213 */ /* 0x080fe40000000000 */
[----:B------:R-:W-:Y:S02]  /*0110*/  IABS R10, R4 ;  /* 0x00000004000a7213 */ /* 0x000fe40000000000 */
[----:B------:R-:W1:Y:S08]  /*0120*/  I2F.RP R0, R7 ;  /* 0x0000000700007306 */ /* 0x000e700000209400 */
[----:B-1----:R-:W1:Y:S02]  /*0130*/  MUFU.RCP R0, R0 ;  /* 0x0000000000007308 */ /* 0x002e640000001000 */
[----:B-1----:R-:W-:-:S02]  /*0140*/  VIADD R2, R0, 0xffffffe ;  /* 0x0ffffffe00027836 */ /* 0x002fc40000000000 */
[----:B------:R-:W-:-:S04]  /*0150*/  IMAD.MOV R0, RZ, RZ, -R10 ;  /* 0x000000ffff007224 */ /* 0x000fc800078e0a0a */
[----:B------:R1:W2:Y:S02]  /*0160*/  F2I.FTZ.U32.TRUNC.NTZ R3, R2 ;  /* 0x0000000200037305 */ /* 0x0002a4000021f000 */
[----:B-1----:R-:W-:Y:S02]  /*0170*/  IMAD.MOV.U32 R2, RZ, RZ, RZ ;  /* 0x000000ffff027224 */ /* 0x002fe400078e00ff */
[----:B--2---:R-:W-:-:S04]  /*0180*/  IMAD.MOV R6, RZ, RZ, -R3 ;  /* 0x000000ffff067224 */ /* 0x004fc800078e0a03 */
[----:B------:R-:W-:Y:S02]  /*0190*/  IMAD R9, R6, R7, RZ ;  /* 0x0000000706097224 */ /* 0x000fe400078e02ff */
[----:B------:R-:W-:Y:S02]  /*01a0*/  IMAD.MOV.U32 R6, RZ, RZ, R8 ;  /* 0x000000ffff067224 */ /* 0x000fe400078e0008 */
[----:B------:R-:W-:-:S06]  /*01b0*/  IMAD.HI.U32 R3, R3, R9, R2 ;  /* 0x0000000903037227 */ /* 0x000fcc00078e0002 */
[----:B------:R-:W-:-:S04]  /*01c0*/  IMAD.HI.U32 R3, R3, R6, RZ ;  /* 0x0000000603037227 */ /* 0x000fc800078e00ff */
[----:B------:R-:W-:-:S05]  /*01d0*/  IMAD R0, R3, R0, R6 ;  /* 0x0000000003007224 */ /* 0x000fca00078e0206 */
[----:B------:R-:W-:-:S13]  /*01e0*/  ISETP.GT.U32.AND P1, PT, R7, R0, PT ;  /* 0x000000000700720c */ /* 0x000fda0003f24070 */
[----:B------:R-:W-:Y:S02]  /*01f0*/  @!P1 IMAD.IADD R0, R0, 0x1, -R7 ;  /* 0x0000000100009824 */ /* 0x000fe400078e0a07 */
[----:B------:R-:W-:Y:S01]  /*0200*/  @!P1 VIADD R3, R3, 0x1 ;  /* 0x0000000103039836 */ /* 0x000fe20000000000 */
[----:B------:R-:W-:Y:S02]  /*0210*/  ISETP.NE.AND P1, PT, R4, RZ, PT ;  /* 0x000000ff0400720c */ /* 0x000fe40003f25270 */
[----:B------:R-:W-:Y:S02]  /*0220*/  ISETP.GE.U32.AND P0, PT, R0, R7, PT ;  /* 0x000000070000720c */ /* 0x000fe40003f06070 */
[----:B------:R-:W-:-:S04]  /*0230*/  LOP3.LUT R0, R5, R4, RZ, 0x3c, !PT ;  /* 0x0000000405007212 */ /* 0x000fc800078e3cff */
[----:B------:R-:W-:Y:S01]  /*0240*/  ISETP.GE.AND P2, PT, R0, RZ, PT ;  /* 0x000000ff0000720c */ /* 0x000fe20003f46270 */
[----:B------:R-:W-:-:S06]  /*0250*/  VIADD R0, R28, 0x7f ;  /* 0x0000007f1c007836 */ /* 0x000fcc0000000000 */
[----:B------:R-:W-:-:S04]  /*0260*/  @P0 VIADD R3, R3, 0x1 ;  /* 0x0000000103030836 */ /* 0x000fc80000000000 */
[----:B------:R-:W-:Y:S01]  /*0270*/  IMAD.MOV.U32 R2, RZ, RZ, R3 ;  /* 0x000000ffff027224 */ /* 0x000fe200078e0003 */
[----:B------:R-:W-:-:S03]  /*0280*/  SHF.R.S32.HI R3, RZ, 0x1f, R0 ;  /* 0x0000001fff037819 */ /* 0x000fc60000011400 */
[----:B------:R-:W-:Y:S01]  /*0290*/  @!P2 IMAD.MOV R2, RZ, RZ, -R2 ;  /* 0x000000ffff02a224 */ /* 0x000fe200078e0a02 */
[----:B------:R-:W-:Y:S02]  /*02a0*/  @!P1 LOP3.LUT R2, RZ, R4, RZ, 0x33, !PT ;  /* 0x00000004ff029212 */ /* 0x000fe400078e33ff */
[----:B------:R-:W-:-:S03]  /*02b0*/  LEA.HI R3, R3, R0, RZ, 0x7 ;  /* 0x0000000003037211 */ /* 0x000fc600078f38ff */
[----:B------:R-:W-:Y:S02]  /*02c0*/  IMAD.SHL.U32 R6, R2, 0x8, RZ ;  /* 0x0000000802067824 */ /* 0x000fe400078e00ff */
[----:B------:R-:W-:-:S03]  /*02d0*/  IMAD.MOV R2, RZ, RZ, -R2 ;  /* 0x000000ffff027224 */ /* 0x000fc600078e0a02 */
[----:B------:R-:W-:Y:S01]  /*02e0*/  LEA.HI.SX32 R3, R3, -R6, 0x19 ;  /* 0x8000000603037211 */ /* 0x000fe200078fcaff */
[----:B------:R-:W-:-:S03]  /*02f0*/  IMAD R8, R4, R2, R5 ;  /* 0x0000000204087224 */ /* 0x000fc600078e0205 */
[----:B------:R-:W-:-:S04]  /*0300*/  VIMNMX R11, R3, 0x8, PT ;  /* 0x00000008030b7848 */ /* 0x000fc80003fe0100 */
[-C--:B------:R-:W-:Y:S02]  /*0310*/  IABS R7, R11.reuse ;  /* 0x0000000b00077213 */ /* 0x080fe40000000000 */
[----:B------:R-:W-:Y:S02]  /*0320*/  IABS R4, R11 ;  /* 0x0000000b00047213 */ /* 0x000fe40000000000 */
[----:B------:R-:W1:Y:S08]  /*0330*/  I2F.RP R0, R7 ;  /* 0x0000000700007306 */ /* 0x000e700000209400 */
[----:B-1----:R-:W1:Y:S02]  /*0340*/  MUFU.RCP R0, R0 ;  /* 0x0000000000007308 */ /* 0x002e640000001000 */
[----:B-1----:R-:W-:-:S02]  /*0350*/  VIADD R3, R0, 0xffffffe ;  /* 0x0ffffffe00037836 */ /* 0x002fc40000000000 */
[----:B------:R-:W-:Y:S02]  /*0360*/  IMAD.MOV R0, RZ, RZ, -R4 ;  /* 0x000000ffff007224 */ /* 0x000fe400078e0a04 */
[----:B------:R-:W1:Y:S02]  /*0370*/  LDC R4, c[0x0][0x230] ;  /* 0x00008c00ff047b82 */ /* 0x000e640000000800 */
[----:B------:R-:W2:Y:S02]  /*0380*/  F2I.FTZ.U32.TRUNC.NTZ R3, R3 ;  /* 0x0000000300037305 */ /* 0x000ea4000021f000 */
[----:B--2---:R-:W-:-:S04]  /*0390*/  IMAD.MOV R9, RZ, RZ, -R3 ;  /* 0x000000ffff097224 */ /* 0x004fc800078e0a03 */
[----:B------:R-:W-:Y:S01]  /*03a0*/  IMAD.MOV.U32 R2, RZ, RZ, R9 ;  /* 0x000000ffff027224 */ /* 0x000fe200078e0009 */
[----:B------:R-:W-:Y:S01]  /*03b0*/  IABS R9, R8 ;  /* 0x0000000800097213 */ /* 0x000fe20000000000 */
[----:B-1----:R-:W-:Y:S02]  /*03c0*/  VIADD R4, R4, 0x3f ;  /* 0x0000003f04047836 */ /* 0x002fe40000000000 */
[----:B------:R-:W-:Y:S02]  /*03d0*/  IMAD R5, R2, R7, RZ ;  /* 0x0000000702057224 */ /* 0x000fe400078e02ff */
[----:B------:R-:W-:-:S04]  /*03e0*/  IMAD.MOV.U32 R2, RZ, RZ, RZ ;  /* 0x000000ffff027224 */ /* 0x000fc800078e00ff */
        /* <DEDUP_REMOVED lines=9> */
[----:B------:R-:W-:-:S07]  /*0480*/  ISETP.GE.AND P2, PT, R0, RZ, PT ;  /* 0x000000ff0000720c */ /* 0x000fce0003f46270 */
[----:B------:R-:W-:Y:S01]  /*0490*/  @P0 VIADD R2, R2, 0x1 ;  /* 0x0000000102020836 */ /* 0x000fe20000000000 */
[----:B------:R-:W-:-:S03]  /*04a0*/  ISETP.GT.AND P0, PT, R4, 0x3f, PT ;  /* 0x0000003f0400780c */ /* 0x000fc60003f04270 */
[----:B------:R-:W-:Y:S01]  /*04b0*/  IMAD.MOV.U32 R3, RZ, RZ, R2 ;  /* 0x000000ffff037224 */ /* 0x000fe200078e0002 */
[----:B0-----:R-:W-:-:S03]  /*04c0*/  SHF.R.U32.HI R2, RZ, 0x7, R88 ;  /* 0x00000007ff027819 */ /* 0x001fc60000011658 */
[----:B------:R-:W-:Y:S01]  /*04d0*/  @!P2 IMAD.MOV R3, RZ, RZ, -R3 ;  /* 0x000000ffff03a224 */ /* 0x000fe200078e0a03 */
[----:B------:R-:W-:-:S05]  /*04e0*/  @!P1 LOP3.LUT R3, RZ, R11, RZ, 0x33, !PT ;  /* 0x0000000bff039212 */ /* 0x000fca00078e33ff */
[----:B------:R-:W-:Y:S02]  /*04f0*/  IMAD.MOV R0, RZ, RZ, -R3 ;  /* 0x000000ffff007224 */ /* 0x000fe400078e0a03 */
[----:B------:R-:W-:Y:S02]  /*0500*/  IMAD.SHL.U32 R3, R3, 0x100, RZ ;  /* 0x0000010003037824 */ /* 0x000fe400078e00ff */
[----:B------:R-:W-:-:S04]  /*0510*/  IMAD R0, R11, R0, R8 ;  /* 0x000000000b007224 */ /* 0x000fc800078e0208 */
[----:B------:R-:W-:Y:S01]  /*0520*/  IMAD.IADD R5, R6, 0x1, R0 ;  /* 0x0000000106057824 */ /* 0x000fe200078e0200 */
[----:B------:R-:W-:Y:S02]  /*0530*/  SGXT.U32 R0, R2, 0x2 ;  /* 0x000000020200781a */ /* 0x000fe40000000000 */
[----:B------:R-:W-:Y:S02]  /*0540*/  LOP3.LUT R2, R88, 0x7f, RZ, 0xc0, !PT ;  /* 0x0000007f58027812 */ /* 0x000fe400078ec0ff */
[C---:B------:R-:W-:Y:S02]  /*0550*/  LOP3.LUT R84, R0.reuse, 0x4, RZ, 0xfc, !PT ;  /* 0x0000000400547812 */ /* 0x040fe400078efcff */
[C---:B------:R-:W-:Y:S01]  /*0560*/  LOP3.LUT R83, R0.reuse, 0x8, RZ, 0xfc, !PT ;  /* 0x0000000800537812 */ /* 0x040fe200078efcff */
[----:B------:R-:W-:Y:S01]  /*0570*/  IMAD R18, R5, 0x80, R2 ;  /* 0x0000008005127824 */ /* 0x000fe200078e0202 */
[C---:B------:R-:W-:Y:S02]  /*0580*/  LOP3.LUT R82, R0.reuse, 0xc, RZ, 0xfc, !PT ;  /* 0x0000000c00527812 */ /* 0x040fe400078efcff */
[----:B------:R-:W-:-:S02]  /*0590*/  LOP3.LUT R81, R0, 0x10, RZ, 0xfc, !PT ;  /* 0x0000001000517812 */ /* 0x000fc400078efcff */
[----:B------:R0:W-:Y:S01]  /*05a0*/  STL [R1+0xd0], R18 ;  /* 0x0000d01201007387 */ /* 0x0001e20000100800 */
[C---:B------:R-:W-:Y:S02]  /*05b0*/  LOP3.LUT R80, R0.reuse, 0x14, RZ, 0xfc, !PT ;  /* 0x0000001400507812 */ /* 0x040fe400078efcff */
[C---:B------:R-:W-:Y:S02]  /*05c0*/  LOP3.LUT R79, R0.reuse, 0x18, RZ, 0xfc, !PT ;  /* 0x00000018004f7812 */ /* 0x040fe400078efcff */
[C---:B------:R-:W-:Y:S02]  /*05d0*/  LOP3.LUT R78, R0.reuse, 0x1c, RZ, 0xfc, !PT ;  /* 0x0000001c004e7812 */ /* 0x040fe400078efcff */
[C---:B------:R-:W-:Y:S02]  /*05e0*/  LOP3.LUT R77, R0.reuse, 0x20, RZ, 0xfc, !PT ;  /* 0x00000020004d7812 */ /* 0x040fe400078efcff */
[C---:B------:R-:W-:Y:S02]  /*05f0*/  LOP3.LUT R76, R0.reuse, 0x24, RZ, 0xfc, !PT ;  /* 0x00000024004c7812 */ /* 0x040fe400078efcff */
[----:B------:R-:W-:-:S02]  /*0600*/  LOP3.LUT R75, R0, 0x28, RZ, 0xfc, !PT ;  /* 0x00000028004b7812 */ /* 0x000fc400078efcff */
[C---:B------:R-:W-:Y:S02]  /*0610*/  LOP3.LUT R23, R0.reuse, 0x2c, RZ, 0xfc, !PT ;  /* 0x0000002c00177812 */ /* 0x040fe400078efcff */
[C---:B------:R-:W-:Y:S02]  /*0620*/  LOP3.LUT R22, R0.reuse, 0x30, RZ, 0xfc, !PT ;  /* 0x0000003000167812 */ /* 0x040fe400078efcff */
[C---:B------:R-:W-:Y:S02]  /*0630*/  LOP3.LUT R21, R0.reuse, 0x34, RZ, 0xfc, !PT ;  /* 0x0000003400157812 */ /* 0x040fe400078efcff */
[C---:B------:R-:W-:Y:S02]  /*0640*/  LOP3.LUT R20, R0.reuse, 0x38, RZ, 0xfc, !PT ;  /* 0x0000003800147812 */ /* 0x040fe400078efcff */
[----:B------:R-:W-:Y:S01]  /*0650*/  LOP3.LUT R19, R0, 0x3c, RZ, 0xfc, !PT ;  /* 0x0000003c00137812 */ /* 0x000fe200078efcff */
[----:B0-----:R-:W-:Y:S06]  /*0660*/  @P0 BRA `(.L_x_0) ;  /* 0x00000000008c0947 */ /* 0x001fec0003800000 */
[----:B------:R-:W-:Y:S01]  /*0670*/  IMAD.SHL.U32 R2, R88, 0x8, RZ ;  /* 0x0000000858027824 */ /* 0x000fe200078e00ff */
[----:B------:R-:W-:Y:S02]  /*0680*/  CS2R R24, SRZ ;  /* 0x0000000000187805 */ /* 0x000fe4000001ff00 */
[----:B------:R-:W-:Y:S02]  /*0690*/  CS2R R26, SRZ ;  /* 0x00000000001a7805 */ /* 0x000fe4000001ff00 */
[----:B------:R-:W-:Y:S02]  /*06a0*/  CS2R R28, SRZ ;  /* 0x00000000001c7805 */ /* 0x000fe4000001ff00 */
[----:B------:R-:W-:Y:S01]  /*06b0*/  CS2R R30, SRZ ;  /* 0x00000000001e7805 */ /* 0x000fe2000001ff00 */
[----:B------:R0:W-:Y:S01]  /*06c0*/  STL [R1+0xd4], R2 ;  /* 0x0000d40201007387 */ /* 0x0001e20000100800 */
[----:B------:R-:W-:Y:S02]  /*06d0*/  CS2R R32, SRZ ;  /* 0x0000000000207805 */ /* 0x000fe4000001ff00 */
[----:B------:R-:W-:-:S02]  /*06e0*/  CS2R R34, SRZ ;  /* 0x0000000000227805 */ /* 0x000fc4000001ff00 */
[----:B------:R-:W-:Y:S02]  /*06f0*/  CS2R R36, SRZ ;  /* 0x0000000000247805 */ /* 0x000fe4000001ff00 */
[----:B------:R-:W-:Y:S02]  /*0700*/  CS2R R38, SRZ ;  /* 0x0000000000267805 */ /* 0x000fe4000001ff00 */
[----:B------:R-:W-:Y:S02]  /*0710*/  CS2R R40, SRZ ;  /* 0x0000000000287805 */ /* 0x000fe4000001ff00 */
[----:B------:R-:W-:Y:S02]  /*0720*/  CS2R R42, SRZ ;  /* 0x00000000002a7805 */ /* 0x000fe4000001ff00 */
        /* <DEDUP_REMOVED lines=21> */
[----:B------:R-:W-:Y:S01]  /*0880*/  CS2R R86, SRZ ;  /* 0x0000000000567805 */ /* 0x000fe2000001ff00 */
[----:B0-----:R-:W-:Y:S06]  /*0890*/  BRA `(.L_x_1) ;  /* 0x0000004c00fc7947 */ /* 0x001fec0003800000 */
.L_x_0:
[----:B------:R-:W-:Y:S01]  /*08a0*/  IABS R17, R28 ;  /* 0x0000001c00117213 */ /* 0x000fe20000000000 */
[----:B------:R-:W-:Y:S01]  /*08b0*/  IMAD.SHL.U32 R89, R88, 0x8, RZ ;  /* 0x0000000858597824 */ /* 0x000fe200078e00ff */
[----:B------:R-:W-:Y:S01]  /*08c0*/  IABS R5, R29 ;  /* 0x0000001d00057213 */ /* 0x000fe20000000000 */
[----:B------:R-:W-:Y:S01]  /*08d0*/  ULDC UR5, c[0x0][0x234] ;  /* 0x00008d0000057ab9 */ /* 0x000fe20000000800 */
[----:B------:R-:W0:Y:S01]  /*08e0*/  I2F.RP R11, R17 ;  /* 0x00000011000b7306 */ /* 0x000e220000209400 */
[----:B------:R-:W-:Y:S01]  /*08f0*/  IABS R14, R18 ;  /* 0x00000012000e7213 */ /* 0x000fe20000000000 */
[----:B------:R-:W-:Y:S01]  /*0900*/  ULDC UR4, c[0x0][0x240] ;  /* 0x0000900000047ab9 */ /* 0x000fe20000000800 */
[----:B------:R-:W-:Y:S01]  /*0910*/  ISETP.GE.AND P1, PT, R18, RZ, PT ;  /* 0x000000ff1200720c */ /* 0x000fe20003f26270 */
[----:B------:R-:W-:Y:S01]  /*0920*/  ULDC.64 UR10, c[0x0][0x218] ;  /* 0x00008600000a7ab9 */ /* 0x000fe20000000a00 */
[----:B------:R1:W-:Y:S01]  /*0930*/  STL [R1+0xd4], R89 ;  /* 0x0000d45901007387 */ /* 0x0003e20000100800 */
[----:B------:R-:W2:Y:S01]  /*0940*/  LDC R85, c[0x0][0x238] ;  /* 0x00008e00ff557b82 */ /* 0x000ea20000000800 */
[----:B------:R-:W-:Y:S01]  /*0950*/  ULDC.64 UR6, c[0x0][0x210] ;  /* 0x0000840000067ab9 */ /* 0x000fe20000000a00 */
[----:B------:R-:W3:Y:S01]  /*0960*/  I2F.RP R10, R5 ;  /* 0x00000005000a7306 */ /* 0x000ee20000209400 */
[----:B------:R-:W-:-:S02]  /*0970*/  CS2R R64, SRZ ;  /* 0x0000000000407805 */ /* 0x000fc4000001ff00 */
[----:B------:R-:W-:Y:S02]  /*0980*/  CS2R R66, SRZ ;  /* 0x0000000000427805 */ /* 0x000fe4000001ff00 */
[----:B------:R-:W-:Y:S02]  /*0990*/  CS2R R68, SRZ ;  /* 0x0000000000447805 */ /* 0x000fe4000001ff00 */
[----:B------:R-:W-:Y:S02]  /*09a0*/  CS2R R70, SRZ ;  /* 0x0000000000467805 */ /* 0x000fe4000001ff00 */
[----:B------:R-:W-:Y:S02]  /*09b0*/  CS2R R72, SRZ ;  /* 0x0000000000487805 */ /* 0x000fe4000001ff00 */
[----:B------:R-:W-:Y:S01]  /*09c0*/  CS2R R86, SRZ ;  /* 0x0000000000567805 */ /* 0x000fe2000001ff00 */
[----:B------:R-:W-:Y:S01]  /*09d0*/  UIADD3 UR14, UR8, 0x4000, URZ ;  /* 0x00004000080e7890 */ /* 0x000fe2000fffe03f */
[----:B0-----:R-:W0:Y:S08]  /*09e0*/  MUFU.RCP R11, R11 ;  /* 0x0000000b000b7308 */ /* 0x001e300000001000 */
[----:B---3--:R-:W3:Y:S01]  /*09f0*/  MUFU.RCP R10, R10 ;  /* 0x0000000a000a7308 */ /* 0x008ee20000001000 */
[----:B0-----:R-:W-:Y:S01]  /*0a00*/  VIADD R6, R11, 0xffffffe ;  /* 0x0ffffffe0b067836 */ /* 0x001fe20000000000 */
[----:B------:R-:W-:-:S06]  /*0a10*/  SHF.R.U32.HI R11, RZ, 0x6, R88 ;  /* 0x00000006ff0b7819 */ /* 0x000fcc0000011658 */
[----:B------:R0:W4:Y:S01]  /*0a20*/  F2I.FTZ.U32.TRUNC.NTZ R7, R6 ;  /* 0x0000000600077305 */ /* 0x000122000021f000 */
[----:B---3--:R-:W-:-:S07]  /*0a30*/  VIADD R8, R10, 0xffffffe ;  /* 0x0ffffffe0a087836 */ /* 0x008fce0000000000 */
[----:B------:R-:W3:Y:S01]  /*0a40*/  F2I.FTZ.U32.TRUNC.NTZ R9, R8 ;  /* 0x0000000800097305 */ /* 0x000ee2000021f000 */
[----:B0-----:R-:W-:Y:S02]  /*0a50*/  IMAD.MOV.U32 R6, RZ, RZ, RZ ;  /* 0x000000ffff067224 */ /* 0x001fe400078e00ff */
[----:B----4-:R-:W-:-:S04]  /*0a60*/  IMAD.MOV R12, RZ, RZ, -R7 ;  /* 0x000000ffff0c7224 */ /* 0x010fc800078e0a07 */
[----:B------:R-:W-:-:S04]  /*0a70*/  IMAD R13, R12, R17, RZ ;  /* 0x000000110c0d7224 */ /* 0x000fc800078e02ff */
[----:B------:R-:W-:Y:S01]  /*0a80*/  IMAD.HI.U32 R7, R7, R13, R6 ;  /* 0x0000000d07077227 */ /* 0x000fe200078e0006 */
[----:B------:R-:W-:-:S03]  /*0a90*/  LEA.HI R13, R88, R3, RZ, 0x1a ;  /* 0x00000003580d7211 */ /* 0x000fc600078fd0ff */
[----:B---3--:R-:W-:Y:S02]  /*0aa0*/  IMAD.MOV R8, RZ, RZ, -R9 ;  /* 0x000000ffff087224 */ /* 0x008fe400078e0a09 */
[----:B------:R-:W-:Y:S01]  /*0ab0*/  IMAD.HI.U32 R10, R7, R14, RZ ;  /* 0x0000000e070a7227 */ /* 0x000fe200078e00ff */
[----:B------:R-:W-:-:S03]  /*0ac0*/  SHF.R.S32.HI R7, RZ, 0x1f, R4 ;  /* 0x0000001fff077819 */ /* 0x000fc60000011404 */
[----:B------:R-:W-:Y:S01]  /*0ad0*/  IMAD.MOV R10, RZ, RZ, -R10 ;  /* 0x000000ffff0a7224 */ /* 0x000fe200078e0a0a */
[----:B------:R-:W-:Y:S01]  /*0ae0*/  LEA.HI R6, R7, R4, RZ, 0x6 ;  /* 0x0000000407067211 */ /* 0x000fe200078f30ff */
[----:B------:R-:W-:Y:S01]  /*0af0*/  VIADD R26, R13, 0xd8 ;  /* 0x000000d80d1a7836 */ /* 0x000fe20000000000 */
[----:B------:R-:W-:Y:S01]  /*0b00*/  SGXT.U32 R4, R11, 0x3 ;  /* 0x000000030b04781a */ /* 0x000fe20000000000 */
[----:B------:R-:W-:Y:S01]  /*0b10*/  IMAD R14, R17, R10, R14 ;  /* 0x0000000a110e7224 */ /* 0x000fe200078e020e */
[----:B------:R-:W-:Y:S01]  /*0b20*/  SHF.R.S32.HI R6, RZ, 0x6, R6 ;  /* 0x00000006ff067819 */ /* 0x000fe20000011406 */
[----:B------:R-:W-:Y:S01]  /*0b30*/  IMAD R11, R8, R5, RZ ;  /* 0x00000005080b7224 */ /* 0x000fe200078e02ff */
[----:B------:R-:W-:Y:S01]  /*0b40*/  LOP3.LUT R7, R3, R4, RZ, 0xfc, !PT ;  /* 0x0000000403077212 */ /* 0x000fe200078efcff */
[----:B------:R-:W-:Y:S01]  /*0b50*/  VIADD R10, R13, 0xf8 ;  /* 0x000000f80d0a7836 */ /* 0x000fe20000000000 */
[----:B------:R-:W-:Y:S01]  /*0b60*/  ISETP.GT.U32.AND P0, PT, R17, R14, PT ;  /* 0x0000000e1100720c */ /* 0x000fe20003f04070 */
[----:B------:R-:W-:Y:S01]  /*0b70*/  IMAD.MOV.U32 R8, RZ, RZ, RZ ;  /* 0x000000ffff087224 */ /* 0x000fe200078e00ff */
[----:B------:R-:W-:Y:S01]  /*0b80*/  LOP3.LUT R24, R7, 0xf0, RZ, 0xfc, !PT ;  /* 0x000000f007187812 */ /* 0x000fe200078efcff */
[----:B------:R-:W-:Y:S01]  /*0b90*/  VIADD R47, R13, 0x58 ;  /* 0x000000580d2f7836 */ /* 0x000fe20000000000 */
[----:B------:R-:W-:Y:S01]  /*0ba0*/  SHF.R.U32.HI R4, RZ, 0x5, R88 ;  /* 0x00000005ff047819 */ /* 0x000fe20000011658 */
[----:B------:R-:W-:Y:S01]  /*0bb0*/  IMAD.HI.U32 R12, R9, R11, R8 ;  /* 0x0000000b090c7227 */ /* 0x000fe200078e0008 */
[----:B------:R-:W-:-:S02]  /*0bc0*/  IABS R9, R10 ;  /* 0x0000000a00097213 */ /* 0x000fc40000000000 */
[----:B------:R-:W-:Y:S01]  /*0bd0*/  IABS R11, R24 ;  /* 0x00000018000b7213 */ /* 0x000fe20000000000 */
[----:B------:R-:W-:Y:S01]  /*0be0*/  VIADD R8, R13, 0xe8 ;  /* 0x000000e80d087836 */ /* 0x000fe20000000000 */
[----:B------:R-:W-:Y:S01]  /*0bf0*/  R2UR UR15, R4 ;  /* 0x00000000040f72ca */ /* 0x000fe200000e0000 */
[----:B------:R-:W-:Y:S01]  /*0c00*/  IMAD.HI.U32 R4, R12, R9, RZ ;  /* 0x000000090c047227 */ /* 0x000fe200078e00ff */
[----:B------:R-:W-:Y:S02]  /*0c10*/  ISETP.GE.AND P6, PT, R10, RZ, PT ;  /* 0x000000ff0a00720c */ /* 0x000fe40003fc6270 */
[----:B------:R-:W-:Y:S01]  /*0c20*/  IABS R15, R8 ;  /* 0x00000008000f7213 */ /* 0x000fe20000000000 */
[----:B------:R-:W-:Y:S01]  /*0c30*/  IMAD.MOV R10, RZ, RZ, -R4 ;  /* 0x000000ffff0a7224 */ /* 0x000fe200078e0a04 */
[----:B------:R-:W-:Y:S01]  /*0c40*/  ISETP.GE.AND P2, PT, R8, RZ, PT ;  /* 0x000000ff0800720c */ /* 0x000fe20003f46270 */
[----:B------:R-:W-:Y:S01]  /*0c50*/  IMAD.HI.U32 R8, R12, R11, RZ ;  /* 0x0000000b0c087227 */ /* 0x000fe200078e00ff */
[----:B------:R-:W-:-:S02]  /*0c60*/  LOP3.LUT R25, R7, 0xe0, RZ, 0xfc, !PT ;  /* 0x000000e007197812 */ /* 0x000fc400078efcff */
[C---:B------:R-:W-:Y:S01]  /*0c70*/  LOP3.LUT R27, R7.reuse, 0xd0, RZ, 0xfc, !PT ;  /* 0x000000d0071b7812 */ /* 0x040fe200078efcff */
[----:B------:R-:W-:Y:S01]  /*0c80*/  IMAD.MOV R16, RZ, RZ, -R8 ;  /* 0x000000ffff107224 */ /* 0x000fe200078e0a08 */
[----:B------:R-:W-:Y:S01]  /*0c90*/  LOP3.LUT R32, R7, 0xb0, RZ, 0xfc, !PT ;  /* 0x000000b007207812 */ /* 0x000fe200078efcff */
[----:B------:R-:W-:Y:S01]  /*0ca0*/  @!P0 IMAD.IADD R14, R14, 0x1, -R17 ;  /* 0x000000010e0e8824 */ /* 0x000fe200078e0a11 */
[----:B------:R-:W-:Y:S01]  /*0cb0*/  IABS R18, R27 ;  /* 0x0000001b00127213 */ /* 0x000fe20000000000 */
[----:B------:R-:W-:Y:S01]  /*0cc0*/  IMAD R8, R5, R10, R9 ;  /* 0x0000000a05087224 */ /* 0x000fe200078e0209 */
[----:B------:R-:W-:Y:S01]  /*0cd0*/  IABS R10, R25 ;  /* 0x00000019000a7213 */ /* 0x000fe20000000000 */
[C---:B------:R-:W-:Y:S01]  /*0ce0*/  IMAD.HI.U32 R4, R12.reuse, R15, RZ ;  /* 0x0000000f0c047227 */ /* 0x040fe200078e00ff */
[----:B------:R-:W-:Y:S02]  /*0cf0*/  ISETP.GT.U32.AND P0, PT, R17, R14, PT ;  /* 0x0000000e1100720c */ /* 0x000fe40003f04070 */
[----:B------:R-:W-:Y:S01]  /*0d00*/  ISETP.GT.U32.AND P3, PT, R5, R8, PT ;  /* 0x000000080500720c */ /* 0x000fe20003f64070 */
[----:B------:R-:W-:Y:S01]  /*0d10*/  IMAD.MOV R4, RZ, RZ, -R4 ;  /* 0x000000ffff047224 */ /* 0x000fe200078e0a04 */
[----:B------:R-:W-:Y:S01]  /*0d20*/  LOP3.LUT R33, R7, 0xa0, RZ, 0xfc, !PT ;  /* 0x000000a007217812 */ /* 0x000fe200078efcff */
[C---:B------:R-:W-:Y:S01]  /*0d30*/  IMAD R9, R5.reuse, R16, R11 ;  /* 0x0000001005097224 */ /* 0x040fe200078e020b */
[----:B------:R-:W-:Y:S01]  /*0d40*/  IABS R11, R26 ;  /* 0x0000001a000b7213 */ /* 0x000fe20000000000 */
[----:B------:R-:W-:Y:S01]  /*0d50*/  IMAD.MOV.U32 R16, RZ, RZ, R10 ;  /* 0x000000ffff107224 */ /* 0x000fe200078e000a */
[----:B------:R-:W-:Y:S01]  /*0d60*/  IABS R30, R33 ;  /* 0x00000021001e7213 */ /* 0x000fe20000000000 */
[C---:B------:R-:W-:Y:S01]  /*0d70*/  IMAD R10, R5.reuse, R4, R15 ;  /* 0x00000004050a7224 */ /* 0x040fe200078e020f */
[----:B------:R-:W-:Y:S01]  /*0d80*/  ISETP.GT.U32.AND P4, PT, R5, R9, PT ;  /* 0x000000090500720c */ /* 0x000fe20003f84070 */
[----:B------:R-:W-:Y:S01]  /*0d90*/  IMAD.HI.U32 R4, R12, R16, RZ ;  /* 0x000000100c047227 */ /* 0x000fe200078e00ff */
[----:B------:R-:W-:-:S02]  /*0da0*/  LOP3.LUT R37, R7, 0x90, RZ, 0xfc, !PT ;  /* 0x0000009007257812 */ /* 0x000fc400078efcff */
[----:B------:R-:W-:Y:S01]  /*0db0*/  ISETP.GT.U32.AND P5, PT, R5, R10, PT ;  /* 0x0000000a0500720c */ /* 0x000fe20003fa4070 */
[----:B------:R-:W-:Y:S01]  /*0dc0*/  @!P0 IMAD.IADD R14, R14, 0x1, -R17 ;  /* 0x000000010e0e8824 */ /* 0x000fe200078e0a11 */
[----:B------:R-:W-:Y:S01]  /*0dd0*/  ISETP.NE.AND P0, PT, R28, RZ, PT ;  /* 0x000000ff1c00720c */ /* 0x000fe20003f05270 */
[----:B------:R-:W-:Y:S01]  /*0de0*/  @!P3 IMAD.IADD R8, R8, 0x1, -R5 ;  /* 0x000000010808b824 */ /* 0x000fe200078e0a05 */
[C---:B------:R-:W-:Y:S01]  /*0df0*/  LOP3.LUT R39, R7.reuse, 0x80, RZ, 0xfc, !PT ;  /* 0x0000008007277812 */ /* 0x040fe200078efcff */
[----:B------:R-:W-:Y:S01]  /*0e00*/  IMAD.MOV.U32 R17, RZ, RZ, R11 ;  /* 0x000000ffff117224 */ /* 0x000fe200078e000b */
[----:B------:R-:W-:Y:S01]  /*0e10*/  LOP3.LUT R43, R7, 0x60, RZ, 0xfc, !PT ;  /* 0x00000060072b7812 */ /* 0x000fe200078efcff */
[----:B------:R-:W-:Y:S01]  /*0e20*/  IMAD.MOV R15, RZ, RZ, -R4 ;  /* 0x000000ffff0f7224 */ /* 0x000fe200078e0a04 */
[----:B------:R-:W-:Y:S01]  /*0e30*/  ISETP.GT.U32.AND P3, PT, R5, R8, PT ;  /* 0x000000080500720c */ /* 0x000fe20003f64070 */
[----:B------:R-:W-:Y:S01]  /*0e40*/  IMAD.HI.U32 R11, R12, R17, RZ ;  /* 0x000000110c0b7227 */ /* 0x000fe200078e00ff */
[----:B------:R-:W-:-:S02]  /*0e50*/  IABS R34, R39 ;  /* 0x0000002700227213 */ /* 0x000fc40000000000 */
[----:B------:R-:W-:Y:S01]  /*0e60*/  IABS R40, R43 ;  /* 0x0000002b00287213 */ /* 0x000fe20000000000 */
[----:B------:R-:W-:Y:S01]  /*0e70*/  IMAD.MOV.U32 R4, RZ, RZ, R14 ;  /* 0x000000ffff047224 */ /* 0x000fe200078e000e */
[C---:B------:R-:W-:Y:S01]  /*0e80*/  LOP3.LUT R41, R7.reuse, 0x70, RZ, 0xfc, !PT ;  /* 0x0000007007297812 */ /* 0x040fe200078efcff */
[----:B------:R-:W-:Y:S01]  /*0e90*/  IMAD.MOV R14, RZ, RZ, -R11 ;  /* 0x000000ffff0e7224 */ /* 0x000fe200078e0a0b */
[----:B------:R-:W-:Y:S01]  /*0ea0*/  LOP3.LUT R45, R7, 0x50, RZ, 0xfc, !PT ;  /* 0x00000050072d7812 */ /* 0x000fe200078efcff */
[C---:B------:R-:W-:Y:S01]  /*0eb0*/  IMAD R11, R5.reuse, R15, R16 ;  /* 0x0000000f050b7224 */ /* 0x040fe200078e0210 */
[----:B------:R-:W-:Y:S01]  /*0ec0*/  IABS R36, R41 ;  /* 0x0000002900247213 */ /* 0x000fe20000000000 */
[--C-:B------:R-:W-:Y:S01]  /*0ed0*/  @!P5 IMAD.IADD R10, R10, 0x1, -R5.reuse ;  /* 0x000000010a0ad824 */ /* 0x100fe200078e0a05 */
[----:B------:R-:W-:Y:S01]  /*0ee0*/  IABS R44, R45 ;  /* 0x0000002d002c7213 */ /* 0x000fe20000000000 */
[----:B------:R-:W-:Y:S01]  /*0ef0*/  IMAD.MOV.U32 R16, RZ, RZ, R18 ;  /* 0x000000ffff107224 */ /* 0x000fe200078e0012 */
[----:B------:R-:W-:Y:S01]  /*0f00*/  ISETP.GT.U32.AND P5, PT, R5, R11, PT ;  /* 0x0000000b0500720c */ /* 0x000fe20003fa4070 */
[----:B------:R-:W-:Y:S01]  /*0f10*/  @!P4 IMAD.IADD R9, R9, 0x1, -R5 ;  /* 0x000000010909c824 */ /* 0x000fe200078e0a05 */
[----:B------:R-:W-:Y:S01]  /*0f20*/  ISETP.GT.U32.AND P4, PT, R5, R10, PT ;  /* 0x0000000a0500720c */ /* 0x000fe20003f84070 */
[----:B------:R-:W-:Y:S01]  /*0f30*/  IMAD.HI.U32 R15, R12, R16, RZ ;  /* 0x000000100c0f7227 */ /* 0x000fe200078e00ff */
[----:B------:R-:W-:-:S02]  /*0f40*/  IABS R42, R47 ;  /* 0x0000002f002a7213 */ /* 0x000fc40000000000 */
[----:B------:R-:W-:Y:S01]  /*0f50*/  LOP3.LUT R51, R7, 0x40, RZ, 0xfc, !PT ;  /* 0x0000004007337812 */ /* 0x000fe200078efcff */
[----:B------:R-:W-:Y:S01]  /*0f60*/  @!P1 IMAD.MOV R4, RZ, RZ, -R4 ;  /* 0x000000ffff049224 */ /* 0x000fe200078e0a04 */
[----:B------:R-:W-:Y:S01]  /*0f70*/  @!P0 LOP3.LUT R4, RZ, R28, RZ, 0x33, !PT ;  /* 0x0000001cff048212 */ /* 0x000fe200078e33ff */
[C---:B------:R-:W-:Y:S01]  /*0f80*/  IMAD R14, R5.reuse, R14, R17 ;  /* 0x0000000e050e7224 */ /* 0x040fe200078e0211 */
[----:B------:R-:W-:Y:S01]  /*0f90*/  ISETP.GT.U32.AND P0, PT, R5, R9, PT ;  /* 0x000000090500720c */ /* 0x000fe20003f04070 */
[----:B------:R-:W-:Y:S01]  /*0fa0*/  @!P3 IMAD.IADD R8, R8, 0x1, -R5 ;  /* 0x000000010808b824 */ /* 0x000fe200078e0a05 */
[----:B------:R-:W-:Y:S01]  /*0fb0*/  ISETP.GE.AND P1, PT, R26, RZ, PT ;  /* 0x000000ff1a00720c */ /* 0x000fe20003f26270 */
[----:B------:R-:W-:Y:S01]  /*0fc0*/  IMAD.MOV R15, RZ, RZ, -R15 ;  /* 0x000000ffff0f7224 */ /* 0x000fe200078e0a0f */
[----:B------:R-:W-:Y:S01]  /*0fd0*/  LOP3.LUT R26, R7, 0xc0, RZ, 0xfc, !PT ;  /* 0x000000c0071a7812 */ /* 0x000fe200078efcff */
[----:B------:R-:W-:Y:S01]  /*0fe0*/  @!P6 IMAD.MOV R8, RZ, RZ, -R8 ;  /* 0x000000ffff08e224 */ /* 0x000fe200078e0a08 */
[----:B------:R-:W-:Y:S01]  /*0ff0*/  ISETP.GT.U32.AND P6, PT, R5, R14, PT ;  /* 0x0000000e0500720c */ /* 0x000fe20003fc4070 */
[----:B------:R-:W-:Y:S01]  /*1000*/  VIADD R18, R13, 0xc8 ;  /* 0x000000c80d127836 */ /* 0x000fe20000000000 */
[----:B------:R-:W-:Y:S01]  /*1010*/  IABS R48, R51 ;  /* 0x0000003300307213 */ /* 0x000fe20000000000 */
[----:B------:R-:W-:Y:S01]  /*1020*/  IMAD R15, R5, R15, R16 ;  /* 0x0000000f050f7224 */ /* 0x000fe200078e0210 */
[----:B------:R-:W-:Y:S01]  /*1030*/  LOP3.LUT R55, R7, 0x30, RZ, 0xfc, !PT ;  /* 0x0000003007377812 */ /* 0x000fe200078efcff */
[--C-:B------:R-:W-:Y:S01]  /*1040*/  @!P4 IMAD.IADD R10, R10, 0x1, -R5.reuse ;  /* 0x000000010a0ac824 */ /* 0x100fe200078e0a05 */
[----:B------:R-:W-:Y:S01]  /*1050*/  IABS R17, R18 ;  /* 0x0000001200117213 */ /* 0x000fe20000000000 */
[--C-:B------:R-:W-:Y:S01]  /*1060*/  @!P5 IMAD.IADD R11, R11, 0x1, -R5.reuse ;  /* 0x000000010b0bd824 */ /* 0x100fe200078e0a05 */
[----:B------:R-:W-:Y:S01]  /*1070*/  ISETP.GT.U32.AND P4, PT, R5, R15, PT ;  /* 0x0000000f0500720c */ /* 0x000fe20003f84070 */
[----:B------:R-:W-:Y:S01]  /*1080*/  @!P0 IMAD.IADD R9, R9, 0x1, -R5 ;  /* 0x0000000109098824 */ /* 0x000fe200078e0a05 */
[----:B------:R-:W-:Y:S01]  /*1090*/  ISETP.GE.AND P0, PT, R24, RZ, PT ;  /* 0x000000ff1800720c */ /* 0x000fe20003f06270 */
[----:B------:R-:W-:Y:S01]  /*10a0*/  IMAD.HI.U32 R16, R12, R17, RZ ;  /* 0x000000110c107227 */ /* 0x000fe200078e00ff */
[----:B------:R-:W-:-:S02]  /*10b0*/  ISETP.GT.U32.AND P5, PT, R5, R11, PT ;  /* 0x0000000b0500720c */ /* 0x000fc40003fa4070 */
[----:B------:R-:W-:Y:S01]  /*10c0*/  ISETP.GE.AND P3, PT, R18, RZ, PT ;  /* 0x000000ff1200720c */ /* 0x000fe20003f66270 */
[----:B------:R-:W-:Y:S01]  /*10d0*/  @!P6 IMAD.IADD R14, R14, 0x1, -R5 ;  /* 0x000000010e0ee824 */ /* 0x000fe200078e0a05 */
[----:B------:R-:W-:Y:S01]  /*10e0*/  ISETP.GE.AND P6, PT, R25, RZ, PT ;  /* 0x000000ff1900720c */ /* 0x000fe20003fc6270 */
[----:B------:R-:W-:Y:S01]  /*10f0*/  IMAD.MOV R16, RZ, RZ, -R16 ;  /* 0x000000ffff107224 */ /* 0x000fe200078e0a10 */
[----:B------:R-:W-:Y:S01]  /*1100*/  IABS R18, R26 ;  /* 0x0000001a00127213 */ /* 0x000fe20000000000 */
[----:B------:R-:W-:Y:S01]  /*1110*/  VIADD R28, R13, 0xb8 ;  /* 0x000000b80d1c7836 */ /* 0x000fe20000000000 */
[----:B------:R-:W-:Y:S01]  /*1120*/  IABS R52, R55 ;  /* 0x0000003700347213 */ /* 0x000fe20000000000 */
[----:B------:R-:W-:Y:S01]  /*1130*/  IMAD R16, R5, R16, R17 ;  /* 0x0000001005107224 */ /* 0x000fe200078e0211 */
[----:B------:R-:W-:Y:S01]  /*1140*/  LOP3.LUT R59, R7, 0x20, RZ, 0xfc, !PT ;  /* 0x00000020073b7812 */ /* 0x000fe200078efcff */
[----:B------:R-:W-:Y:S01]  /*1150*/  @!P4 IMAD.IADD R15, R15, 0x1, -R5 ;  /* 0x000000010f0fc824 */ /* 0x000fe200078e0a05 */
[----:B------:R-:W-:Y:S01]  /*1160*/  IABS R24, R28 ;  /* 0x0000001c00187213 */ /* 0x000fe20000000000 */
[----:B------:R-:W-:Y:S01]  /*1170*/  IMAD.HI.U32 R17, R12, R18, RZ ;  /* 0x000000120c117227 */ /* 0x000fe200078e00ff */
[----:B------:R-:W-:-:S02]  /*1180*/  ISETP.GT.U32.AND P4, PT, R5, R14, PT ;  /* 0x0000000e0500720c */ /* 0x000fc40003f84070 */
[----:B------:R-:W-:Y:S01]  /*1190*/  IABS R56, R59 ;  /* 0x0000003b00387213 */ /* 0x000fe20000000000 */
[----:B------:R-:W-:Y:S01]  /*11a0*/  @!P0 IMAD.MOV R9, RZ, RZ, -R9 ;  /* 0x000000ffff098224 */ /* 0x000fe200078e0a09 */
[----:B------:R-:W-:Y:S01]  /*11b0*/  ISETP.GT.U32.AND P0, PT, R5, R15, PT ;  /* 0x0000000f0500720c */ /* 0x000fe20003f04070 */
[----:B------:R-:W-:Y:S01]  /*11c0*/  @!P5 IMAD.IADD R11, R11, 0x1, -R5 ;  /* 0x000000010b0bd824 */ /* 0x000fe200078e0a05 */
[----:B------:R-:W-:Y:S01]  /*11d0*/  ISETP.GT.U32.AND P5, PT, R5, R16, PT ;  /* 0x000000100500720c */ /* 0x000fe20003fa4070 */
[----:B------:R-:W-:Y:S01]  /*11e0*/  IMAD.MOV R17, RZ, RZ, -R17 ;  /* 0x000000ffff117224 */ /* 0x000fe200078e0a11 */
[----:B------:R-:W-:Y:S01]  /*11f0*/  LOP3.LUT R63, R7, 0x10, RZ, 0xfc, !PT ;  /* 0x00000010073f7812 */ /* 0x000fe200078efcff */
[----:B------:R-:W-:Y:S01]  /*1200*/  @!P6 IMAD.MOV R11, RZ, RZ, -R11 ;  /* 0x000000ffff0be224 */ /* 0x000fe200078e0a0b */
[----:B------:R-:W-:Y:S01]  /*1210*/  ISETP.GE.AND P6, PT, R27, RZ, PT ;  /* 0x000000ff1b00720c */ /* 0x000fe20003fc6270 */
[----:B------:R-:W-:Y:S01]  /*1220*/  IMAD R17, R5, R17, R18 ;  /* 0x0000001105117224 */ /* 0x000fe200078e0212 */
[----:B------:R-:W-:Y:S01]  /*1230*/  IABS R27, R32 ;  /* 0x00000020001b7213 */ /* 0x000fe20000000000 */
[----:B------:R-:W-:-:S04]  /*1240*/  IMAD.HI.U32 R18, R12, R24, RZ ;  /* 0x000000180c127227 */ /* 0x000fc800078e00ff */
[----:B------:R-:W-:Y:S02]  /*1250*/  IMAD.MOV R18, RZ, RZ, -R18 ;  /* 0x000000ffff127224 */ /* 0x000fe400078e0a12 */
[----:B------:R-:W-:Y:S01]  /*1260*/  @!P0 IMAD.IADD R15, R15, 0x1, -R5 ;  /* 0x000000010f0f8824 */ /* 0x000fe200078e0a05 */
[----:B------:R-:W-:Y:S01]  /*1270*/  ISETP.GE.AND P0, PT, R26, RZ, PT ;  /* 0x000000ff1a00720c */ /* 0x000fe20003f06270 */
[C---:B------:R-:W-:Y:S02]  /*1280*/  IMAD R18, R5.reuse, R18, R24 ;  /* 0x0000001205127224 */ /* 0x040fe400078e0218 */
[----:B------:R-:W-:Y:S02]  /*1290*/  @!P6 IMAD.MOV R15, RZ, RZ, -R15 ;  /* 0x000000ffff0fe224 */ /* 0x000fe400078e0a0f */
[----:B------:R-:W-:Y:S01]  /*12a0*/  @!P4 IMAD.IADD R14, R14, 0x1, -R5 ;  /* 0x000000010e0ec824 */ /* 0x000fe200078e0a05 */
[----:B------:R-:W-:Y:S01]  /*12b0*/  ISETP.GT.U32.AND P6, PT, R5, R18, PT ;  /* 0x000000120500720c */ /* 0x000fe20003fc4070 */
[----:B------:R-:W-:Y:S01]  /*12c0*/  VIADD R25, R13, 0xa8 ;  /* 0x000000a80d197836 */ /* 0x000fe20000000000 */
[----:B------:R-:W-:Y:S01]  /*12d0*/  ISETP.GT.U32.AND P4, PT, R5, R17, PT ;  /* 0x000000110500720c */ /* 0x000fe20003f84070 */
[----:B------:R-:W-:Y:S01]  /*12e0*/  @!P2 IMAD.MOV R10, RZ, RZ, -R10 ;  /* 0x000000ffff0aa224 */ /* 0x000fe200078e0a0a */
[----:B------:R-:W-:Y:S01]  /*12f0*/  ISETP.GE.AND P2, PT, R28, RZ, PT ;  /* 0x000000ff1c00720c */ /* 0x000fe20003f46270 */
[----:B------:R-:W-:Y:S01]  /*1300*/  @!P1 IMAD.MOV R14, RZ, RZ, -R14 ;  /* 0x000000ffff0e9224 */ /* 0x000fe200078e0a0e */
[----:B------:R-:W-:Y:S01]  /*1310*/  IABS R28, R25 ;  /* 0x00000019001c7213 */ /* 0x000fe20000000000 */
[----:B------:R-:W-:-:S04]  /*1320*/  IMAD.HI.U32 R24, R12, R27, RZ ;  /* 0x0000001b0c187227 */ /* 0x000fc800078e00ff */
[----:B------:R-:W-:Y:S02]  /*1330*/  IMAD.MOV R24, RZ, RZ, -R24 ;  /* 0x000000ffff187224 */ /* 0x000fe400078e0a18 */
[--C-:B------:R-:W-:Y:S02]  /*1340*/  @!P6 IMAD.IADD R18, R18, 0x1, -R5.reuse ;  /* 0x000000011212e824 */ /* 0x100fe400078e0a05 */
[----:B------:R-:W-:Y:S01]  /*1350*/  @!P4 IMAD.IADD R17, R17, 0x1, -R5 ;  /* 0x000000011111c824 */ /* 0x000fe200078e0a05 */
[----:B------:R-:W-:Y:S01]  /*1360*/  ISETP.GE.AND P4, PT, R25, RZ, PT ;  /* 0x000000ff1900720c */ /* 0x000fe20003f86270 */
[----:B------:R-:W-:Y:S01]  /*1370*/  IMAD.HI.U32 R25, R12, R28, RZ ;  /* 0x0000001c0c197227 */ /* 0x000fe200078e00ff */
[C---:B------:R-:W-:Y:S02]  /*1380*/  ISETP.GT.U32.AND P6, PT, R5.reuse, R18, PT ;  /* 0x000000120500720c */ /* 0x040fe40003fc4070 */
[----:B------:R-:W-:Y:S01]  /*1390*/  ISETP.GT.U32.AND P1, PT, R5, R17, PT ;  /* 0x000000110500720c */ /* 0x000fe20003f24070 */
[----:B------:R-:W-:-:S02]  /*13a0*/  IMAD.MOV R25, RZ, RZ, -R25 ;  /* 0x000000ffff197224 */ /* 0x000fc400078e0a19 */
[C---:B------:R-:W-:Y:S02]  /*13b0*/  IMAD R24, R5.reuse, R24, R27 ;  /* 0x0000001805187224 */ /* 0x040fe400078e021b */
[----:B------:R-:W-:Y:S02]  /*13c0*/  IMAD R25, R5, R25, R28 ;  /* 0x0000001905197224 */ /* 0x000fe400078e021c */
[--C-:B------:R-:W-:Y:S02]  /*13d0*/  @!P5 IMAD.IADD R16, R16, 0x1, -R5.reuse ;  /* 0x000000011010d824 */ /* 0x100fe400078e0a05 */
[----:B------:R-:W-:Y:S02]  /*13e0*/  VIADD R26, R13, 0x98 ;  /* 0x000000980d1a7836 */ /* 0x000fe40000000000 */
[--C-:B------:R-:W-:Y:S01]  /*13f0*/  @!P6 IMAD.IADD R18, R18, 0x1, -R5.reuse ;  /* 0x000000011212e824 */ /* 0x100fe200078e0a05 */
[----:B------:R-:W-:Y:S01]  /*1400*/  ISETP.GT.U32.AND P6, PT, R5, R25, PT ;  /* 0x000000190500720c */ /* 0x000fe20003fc4070 */
[----:B------:R-:W-:Y:S01]  /*1410*/  @!P1 IMAD.IADD R17, R17, 0x1, -R5 ;  /* 0x0000000111119824 */ /* 0x000fe200078e0a05 */
[C---:B------:R-:W-:Y:S01]  /*1420*/  ISETP.GT.U32.AND P1, PT, R5.reuse, R24, PT ;  /* 0x000000180500720c */ /* 0x040fe20003f24070 */
[----:B------:R-:W-:Y:S01]  /*1430*/  @!P2 IMAD.MOV R18, RZ, RZ, -R18 ;  /* 0x000000ffff12a224 */ /* 0x000fe200078e0a12 */
[----:B------:R-:W-:Y:S01]  /*1440*/  ISETP.GT.U32.AND P5, PT, R5, R16, PT ;  /* 0x000000100500720c */ /* 0x000fe20003fa4070 */
[----:B------:R-:W-:Y:S01]  /*1450*/  @!P0 IMAD.MOV R17, RZ, RZ, -R17 ;  /* 0x000000ffff118224 */ /* 0x000fe200078e0a11 */
[----:B------:R-:W-:Y:S01]  /*1460*/  IABS R31, R26 ;  /* 0x0000001a001f7213 */ /* 0x000fe20000000000 */
[----:B------:R-:W-:Y:S01]  /*1470*/  VIADD R49, R13, 0x48 ;  /* 0x000000480d317836 */ /* 0x000fe20000000000 */
[----:B------:R-:W-:Y:S01]  /*1480*/  ISETP.GE.AND P0, PT, R33, RZ, PT ;  /* 0x000000ff2100720c */ /* 0x000fe20003f06270 */
[----:B------:R-:W-:-:S02]  /*1490*/  VIADD R53, R13, 0x38 ;  /* 0x000000380d357836 */ /* 0x000fc40000000000 */
[----:B------:R-:W-:Y:S01]  /*14a0*/  IMAD.HI.U32 R27, R12, R31, RZ ;  /* 0x0000001f0c1b7227 */ /* 0x000fe200078e00ff */
[----:B------:R-:W-:Y:S02]  /*14b0*/  IABS R46, R49 ;  /* 0x00000031002e7213 */ /* 0x000fe40000000000 */
[----:B------:R-:W-:Y:S01]  /*14c0*/  IABS R50, R53 ;  /* 0x0000003500327213 */ /* 0x000fe20000000000 */
[--C-:B------:R-:W-:Y:S02]  /*14d0*/  @!P6 IMAD.IADD R25, R25, 0x1, -R5.reuse ;  /* 0x000000011919e824 */ /* 0x100fe400078e0a05 */
[----:B------:R-:W-:Y:S02]  /*14e0*/  @!P1 IMAD.IADD R24, R24, 0x1, -R5 ;  /* 0x0000000118189824 */ /* 0x000fe400078e0a05 */
[----:B------:R-:W-:Y:S01]  /*14f0*/  IMAD.MOV R28, RZ, RZ, -R27 ;  /* 0x000000ffff1c7224 */ /* 0x000fe200078e0a1b */
[C---:B------:R-:W-:Y:S01]  /*1500*/  ISETP.GT.U32.AND P6, PT, R5.reuse, R25, PT ;  /* 0x000000190500720c */ /* 0x040fe20003fc4070 */
[----:B------:R-:W-:Y:S01]  /*1510*/  @!P5 IMAD.IADD R16, R16, 0x1, -R5 ;  /* 0x000000011010d824 */ /* 0x000fe200078e0a05 */
[C---:B------:R-:W-:Y:S01]  /*1520*/  ISETP.GT.U32.AND P1, PT, R5.reuse, R24, PT ;  /* 0x000000180500720c */ /* 0x040fe20003f24070 */
[----:B------:R-:W-:Y:S01]  /*1530*/  IMAD R27, R5, R28, R31 ;  /* 0x0000001c051b7224 */ /* 0x000fe200078e021f */
[----:B------:R-:W-:Y:S01]  /*1540*/  ISETP.GE.AND P5, PT, R26, RZ, PT ;  /* 0x000000ff1a00720c */ /* 0x000fe20003fa6270 */
[----:B------:R-:W-:Y:S01]  /*1550*/  @!P3 IMAD.MOV R16, RZ, RZ, -R16 ;  /* 0x000000ffff10b224 */ /* 0x000fe200078e0a10 */
[----:B------:R-:W-:Y:S01]  /*1560*/  ISETP.GE.AND P3, PT, R32, RZ, PT ;  /* 0x000000ff2000720c */ /* 0x000fe20003f66270 */
[----:B------:R-:W-:Y:S01]  /*1570*/  IMAD.HI.U32 R26, R12, R30, RZ ;  /* 0x0000001e0c1a7227 */ /* 0x000fe200078e00ff */
[----:B------:R-:W-:-:S03]  /*1580*/  IABS R32, R37 ;  /* 0x0000002500207213 */ /* 0x000fc60000000000 */
[----:B------:R-:W-:Y:S02]  /*1590*/  VIADD R28, R13, 0x88 ;  /* 0x000000880d1c7836 */ /* 0x000fe40000000000 */
[--C-:B------:R-:W-:Y:S01]  /*15a0*/  @!P6 IMAD.IADD R25, R25, 0x1, -R5.reuse ;  /* 0x000000011919e824 */ /* 0x100fe200078e0a05 */
[----:B------:R-:W-:Y:S01]  /*15b0*/  ISETP.GT.U32.AND P6, PT, R5, R27, PT ;  /* 0x0000001b0500720c */ /* 0x000fe20003fc4070 */
[----:B------:R-:W-:Y:S01]  /*15c0*/  VIADD R31, R13, 0x78 ;  /* 0x000000780d1f7836 */ /* 0x000fe20000000000 */
[----:B------:R-:W-:Y:S01]  /*15d0*/  ISETP.GE.AND P2, PT, R28, RZ, PT ;  /* 0x000000ff1c00720c */ /* 0x000fe20003f46270 */
[----:B------:R-:W-:Y:S01]  /*15e0*/  @!P1 IMAD.IADD R24, R24, 0x1, -R5 ;  /* 0x0000000118189824 */ /* 0x000fe200078e0a05 */
[----:B------:R-:W-:Y:S01]  /*15f0*/  IABS R33, R28 ;  /* 0x0000001c00217213 */ /* 0x000fe20000000000 */
[----:B------:R-:W-:Y:S01]  /*1600*/  IMAD.MOV R26, RZ, RZ, -R26 ;  /* 0x000000ffff1a7224 */ /* 0x000fe200078e0a1a */
[----:B------:R-:W-:Y:S01]  /*1610*/  IABS R35, R31 ;  /* 0x0000001f00237213 */ /* 0x000fe20000000000 */
[----:B------:R-:W-:Y:S01]  /*1620*/  @!P3 IMAD.MOV R24, RZ, RZ, -R24 ;  /* 0x000000ffff18b224 */ /* 0x000fe200078e0a18 */
[----:B------:R-:W-:Y:S01]  /*1630*/  ISETP.GE.AND P3, PT, R31, RZ, PT ;  /* 0x000000ff1f00720c */ /* 0x000fe20003f66270 */
[----:B------:R-:W-:-:S02]  /*1640*/  IMAD R26, R5, R26, R30 ;  /* 0x0000001a051a7224 */ /* 0x000fc400078e021e */
[----:B------:R-:W-:-:S03]  /*1650*/  IMAD.HI.U32 R28, R12, R32, RZ ;  /* 0x000000200c1c7227 */ /* 0x000fc600078e00ff */
[----:B------:R-:W-:Y:S01]  /*1660*/  ISETP.GT.U32.AND P1, PT, R5, R26, PT ;  /* 0x0000001a0500720c */ /* 0x000fe20003f24070 */
[----:B------:R-:W-:Y:S02]  /*1670*/  @!P6 IMAD.IADD R27, R27, 0x1, -R5 ;  /* 0x000000011b1be824 */ /* 0x000fe400078e0a05 */
[----:B------:R-:W-:-:S03]  /*1680*/  IMAD.HI.U32 R31, R12, R34, RZ ;  /* 0x000000220c1f7227 */ /* 0x000fc600078e00ff */
[C---:B------:R-:W-:Y:S01]  /*1690*/  ISETP.GT.U32.AND P6, PT, R5.reuse, R27, PT ;  /* 0x0000001b0500720c */ /* 0x040fe20003fc4070 */
[----:B------:R-:W-:Y:S02]  /*16a0*/  IMAD.MOV R28, RZ, RZ, -R28 ;  /* 0x000000ffff1c7224 */ /* 0x000fe400078e0a1c */
[----:B------:R-:W-:Y:S02]  /*16b0*/  IMAD.MOV R31, RZ, RZ, -R31 ;  /* 0x000000ffff1f7224 */ /* 0x000fe400078e0a1f */
[C---:B------:R-:W-:Y:S02]  /*16c0*/  IMAD R28, R5.reuse, R28, R32 ;  /* 0x0000001c051c7224 */ /* 0x040fe400078e0220 */
[----:B------:R-:W-:Y:S02]  /*16d0*/  IMAD R32, R5, R31, R34 ;  /* 0x0000001f05207224 */ /* 0x000fe400078e0222 */
[----:B------:R-:W-:-:S04]  /*16e0*/  IMAD.HI.U32 R31, R12, R35, RZ ;  /* 0x000000230c1f7227 */ /* 0x000fc800078e00ff */
[----:B------:R-:W-:Y:S02]  /*16f0*/  IMAD.MOV R34, RZ, RZ, -R31 ;  /* 0x000000ffff227224 */ /* 0x000fe400078e0a1f */
[----:B------:R-:W-:Y:S02]  /*1700*/  @!P1 IMAD.IADD R26, R26, 0x1, -R5 ;  /* 0x000000011a1a9824 */ /* 0x000fe400078e0a05 */
[----:B------:R-:W-:Y:S02]  /*1710*/  IMAD R34, R5, R34, R35 ;  /* 0x0000002205227224 */ /* 0x000fe400078e0223 */
[----:B------:R-:W-:Y:S01]  /*1720*/  @!P6 IMAD.IADD R27, R27, 0x1, -R5 ;  /* 0x000000011b1be824 */ /* 0x000fe200078e0a05 */
[C---:B------:R-:W-:Y:S01]  /*1730*/  ISETP.GT.U32.AND P6, PT, R5.reuse, R32, PT ;  /* 0x000000200500720c */ /* 0x040fe20003fc4070 */
[----:B------:R-:W-:Y:S01]  /*1740*/  IMAD.HI.U32 R30, R12, R33, RZ ;  /* 0x000000210c1e7227 */ /* 0x000fe200078e00ff */
[----:B------:R-:W-:-:S03]  /*1750*/  ISETP.GT.U32.AND P1, PT, R5, R26, PT ;  /* 0x0000001a0500720c */ /* 0x000fc60003f24070 */
[----:B------:R-:W-:Y:S01]  /*1760*/  @!P5 IMAD.MOV R27, RZ, RZ, -R27 ;  /* 0x000000ffff1bd224 */ /* 0x000fe200078e0a1b */
[----:B------:R-:W-:Y:S01]  /*1770*/  ISETP.GT.U32.AND P5, PT, R5, R34, PT ;  /* 0x000000220500720c */ /* 0x000fe20003fa4070 */
[----:B------:R-:W-:Y:S02]  /*1780*/  IMAD.MOV R30, RZ, RZ, -R30 ;  /* 0x000000ffff1e7224 */ /* 0x000fe400078e0a1e */
[----:B------:R-:W-:-:S04]  /*1790*/  IMAD.HI.U32 R35, R12, R40, RZ ;  /* 0x000000280c237227 */ /* 0x000fc800078e00ff */
[----:B------:R-:W-:Y:S02]  /*17a0*/  IMAD R30, R5, R30, R33 ;  /* 0x0000001e051e7224 */ /* 0x000fe400078e0221 */
[----:B------:R-:W-:Y:S02]  /*17b0*/  VIADD R33, R13, 0x68 ;  /* 0x000000680d217836 */ /* 0x000fe40000000000 */
[--C-:B------:R-:W-:Y:S02]  /*17c0*/  @!P6 IMAD.IADD R32, R32, 0x1, -R5.reuse ;  /* 0x000000012020e824 */ /* 0x100fe400078e0a05 */
[--C-:B------:R-:W-:Y:S01]  /*17d0*/  @!P1 IMAD.IADD R26, R26, 0x1, -R5.reuse ;  /* 0x000000011a1a9824 */ /* 0x100fe200078e0a05 */
[----:B------:R-:W-:Y:S01]  /*17e0*/  IABS R38, R33 ;  /* 0x0000002100267213 */ /* 0x000fe20000000000 */
[----:B------:R-:W-:Y:S01]  /*17f0*/  @!P5 IMAD.IADD R34, R34, 0x1, -R5 ;  /* 0x000000012222d824 */ /* 0x000fe200078e0a05 */
[----:B------:R-:W-:Y:S01]  /*1800*/  ISETP.GE.AND P1, PT, R33, RZ, PT ;  /* 0x000000ff2100720c */ /* 0x000fe20003f26270 */
[----:B------:R-:W-:Y:S01]  /*1810*/  @!P0 IMAD.MOV R26, RZ, RZ, -R26 ;  /* 0x000000ffff1a8224 */ /* 0x000fe200078e0a1a */
[C---:B------:R-:W-:Y:S01]  /*1820*/  ISETP.GT.U32.AND P6, PT, R5.reuse, R32, PT ;  /* 0x000000200500720c */ /* 0x040fe20003fc4070 */
[----:B------:R-:W-:Y:S01]  /*1830*/  IMAD.HI.U32 R33, R12, R38, RZ ;  /* 0x000000260c217227 */ /* 0x000fe200078e00ff */
[----:B------:R-:W-:-:S02]  /*1840*/  ISETP.GT.U32.AND P5, PT, R5, R34, PT ;  /* 0x000000220500720c */ /* 0x000fc40003fa4070 */
[C---:B------:R-:W-:Y:S01]  /*1850*/  ISETP.GT.U32.AND P0, PT, R5.reuse, R30, PT ;  /* 0x0000001e0500720c */ /* 0x040fe20003f04070 */
[----:B------:R-:W-:Y:S02]  /*1860*/  IMAD.MOV R33, RZ, RZ, -R33 ;  /* 0x000000ffff217224 */ /* 0x000fe400078e0a21 */
[----:B------:R-:W-:Y:S02]  /*1870*/  IMAD.MOV R35, RZ, RZ, -R35 ;  /* 0x000000ffff237224 */ /* 0x000fe400078e0a23 */
[C---:B------:R-:W-:Y:S02]  /*1880*/  IMAD R38, R5.reuse, R33, R38 ;  /* 0x0000002105267224 */ /* 0x040fe400078e0226 */
[----:B------:R-:W-:Y:S01]  /*1890*/  @!P4 IMAD.MOV R25, RZ, RZ, -R25 ;  /* 0x000000ffff19c224 */ /* 0x000fe200078e0a19 */
[C---:B------:R-:W-:Y:S01]  /*18a0*/  ISETP.GT.U32.AND P4, PT, R5.reuse, R28, PT ;  /* 0x0000001c0500720c */ /* 0x040fe20003f84070 */
[C---:B------:R-:W-:Y:S02]  /*18b0*/  IMAD R40, R5.reuse, R35, R40 ;  /* 0x0000002305287224 */ /* 0x040fe400078e0228 */
[--C-:B------:R-:W-:Y:S01]  /*18c0*/  @!P6 IMAD.IADD R32, R32, 0x1, -R5.reuse ;  /* 0x000000012020e824 */ /* 0x100fe200078e0a05 */
[C---:B------:R-:W-:Y:S01]  /*18d0*/  ISETP.GT.U32.AND P6, PT, R5.reuse, R38, PT ;  /* 0x000000260500720c */ /* 0x040fe20003fc4070 */
[--C-:B------:R-:W-:Y:S01]  /*18e0*/  @!P5 IMAD.IADD R34, R34, 0x1, -R5.reuse ;  /* 0x000000012222d824 */ /* 0x100fe200078e0a05 */
[----:B------:R-:W-:Y:S01]  /*18f0*/  ISETP.GT.U32.AND P5, PT, R5, R40, PT ;  /* 0x000000280500720c */ /* 0x000fe20003fa4070 */
[----:B------:R-:W-:-:S02]  /*1900*/  @!P0 IMAD.IADD R30, R30, 0x1, -R5 ;  /* 0x000000011e1e8824 */ /* 0x000fc400078e0a05 */
[----:B------:R-:W-:-:S03]  /*1910*/  IMAD.HI.U32 R31, R12, R36, RZ ;  /* 0x000000240c1f7227 */ /* 0x000fc600078e00ff */
[C---:B------:R-:W-:Y:S01]  /*1920*/  ISETP.GT.U32.AND P0, PT, R5.reuse, R30, PT ;  /* 0x0000001e0500720c */ /* 0x040fe20003f04070 */
[----:B------:R-:W-:Y:S02]  /*1930*/  @!P4 IMAD.IADD R28, R28, 0x1, -R5 ;  /* 0x000000011c1cc824 */ /* 0x000fe400078e0a05 */
[----:B------:R-:W-:Y:S02]  /*1940*/  IMAD.MOV R31, RZ, RZ, -R31 ;  /* 0x000000ffff1f7224 */ /* 0x000fe400078e0a1f */
[--C-:B------:R-:W-:Y:S01]  /*1950*/  @!P6 IMAD.IADD R38, R38, 0x1, -R5.reuse ;  /* 0x000000012626e824 */ /* 0x100fe200078e0a05 */
[C---:B------:R-:W-:Y:S01]  /*1960*/  ISETP.GT.U32.AND P4, PT, R5.reuse, R28, PT ;  /* 0x0000001c0500720c */ /* 0x040fe20003f84070 */
[----:B------:R-:W-:Y:S02]  /*1970*/  @!P5 IMAD.IADD R40, R40, 0x1, -R5 ;  /* 0x000000012828d824 */ /* 0x000fe400078e0a05 */
[----:B------:R-:W-:Y:S01]  /*1980*/  IMAD.HI.U32 R33, R12, R44, RZ ;  /* 0x0000002c0c217227 */ /* 0x000fe200078e00ff */
[----:B------:R-:W-:-:S03]  /*1990*/  ISETP.GT.U32.AND P5, PT, R5, R38, PT ;  /* 0x000000260500720c */ /* 0x000fc60003fa4070 */
[----:B------:R-:W-:Y:S02]  /*19a0*/  IMAD R36, R5, R31, R36 ;  /* 0x0000001f05247224 */ /* 0x000fe400078e0224 */
[----:B------:R-:W-:Y:S02]  /*19b0*/  IMAD.MOV R33, RZ, RZ, -R33 ;  /* 0x000000ffff217224 */ /* 0x000fe400078e0a21 */
[----:B------:R-:W-:-:S04]  /*19c0*/  IMAD.HI.U32 R31, R12, R42, RZ ;  /* 0x0000002a0c1f7227 */ /* 0x000fc800078e00ff */
[----:B------:R-:W-:Y:S01]  /*19d0*/  @!P0 IMAD.IADD R30, R30, 0x1, -R5 ;  /* 0x000000011e1e8824 */ /* 0x000fe200078e0a05 */
[C---:B------:R-:W-:Y:S01]  /*19e0*/  ISETP.GT.U32.AND P0, PT, R5.reuse, R36, PT ;  /* 0x000000240500720c */ /* 0x040fe20003f04070 */
[----:B------:R-:W-:Y:S02]  /*19f0*/  IMAD R44, R5, R33, R44 ;  /* 0x00000021052c7224 */ /* 0x000fe400078e022c */
[----:B------:R-:W-:Y:S02]  /*1a00*/  IMAD.MOV R31, RZ, RZ, -R31 ;  /* 0x000000ffff1f7224 */ /* 0x000fe400078e0a1f */
[--C-:B------:R-:W-:Y:S01]  /*1a10*/  @!P4 IMAD.IADD R28, R28, 0x1, -R5.reuse ;  /* 0x000000011c1cc824 */ /* 0x100fe200078e0a05 */
[----:B------:R-:W-:Y:S01]  /*1a20*/  ISETP.GE.AND P4, PT, R37, RZ, PT ;  /* 0x000000ff2500720c */ /* 0x000fe20003f86270 */
[----:B------:R-:W-:Y:S01]  /*1a30*/  @!P5 IMAD.IADD R38, R38, 0x1, -R5 ;  /* 0x000000012626d824 */ /* 0x000fe200078e0a05 */
[C---:B------:R-:W-:Y:S01]  /*1a40*/  ISETP.GT.U32.AND P5, PT, R5.reuse, R44, PT ;  /* 0x0000002c0500720c */ /* 0x040fe20003fa4070 */
[----:B------:R-:W-:-:S02]  /*1a50*/  IMAD R42, R5, R31, R42 ;  /* 0x0000001f052a7224 */ /* 0x000fc400078e022a */
[----:B------:R-:W-:-:S04]  /*1a60*/  IMAD.HI.U32 R31, R12, R48, RZ ;  /* 0x000000300c1f7227 */ /* 0x000fc800078e00ff */
[----:B------:R-:W-:Y:S02]  /*1a70*/  IMAD.MOV R33, RZ, RZ, -R31 ;  /* 0x000000ffff217224 */ /* 0x000fe400078e0a1f */
[--C-:B------:R-:W-:Y:S01]  /*1a80*/  @!P0 IMAD.IADD R36, R36, 0x1, -R5.reuse ;  /* 0x0000000124248824 */ /* 0x100fe200078e0a05 */
[----:B------:R-:W-:Y:S01]  /*1a90*/  ISETP.GE.AND P0, PT, R39, RZ, PT ;  /* 0x000000ff2700720c */ /* 0x000fe20003f06270 */
[C---:B------:R-:W-:Y:S02]  /*1aa0*/  IMAD R48, R5.reuse, R33, R48 ;  /* 0x0000002105307224 */ /* 0x040fe400078e0230 */
[----:B------:R-:W-:Y:S01]  /*1ab0*/  @!P4 IMAD.MOV R28, RZ, RZ, -R28 ;  /* 0x000000ffff1cc224 */ /* 0x000fe200078e0a1c */
[C---:B------:R-:W-:Y:S01]  /*1ac0*/  ISETP.GT.U32.AND P6, PT, R5.reuse, R36, PT ;  /* 0x000000240500720c */ /* 0x040fe20003fc4070 */
[----:B------:R-:W-:Y:S01]  /*1ad0*/  @!P5 IMAD.IADD R44, R44, 0x1, -R5 ;  /* 0x000000012c2cd824 */ /* 0x000fe200078e0a05 */
[C---:B------:R-:W-:Y:S01]  /*1ae0*/  ISETP.GT.U32.AND P4, PT, R5.reuse, R40, PT ;  /* 0x000000280500720c */ /* 0x040fe20003f84070 */
[----:B------:R-:W-:Y:S01]  /*1af0*/  IMAD.HI.U32 R35, R12, R46, RZ ;  /* 0x0000002e0c237227 */ /* 0x000fe200078e00ff */
[----:B------:R-:W-:-:S03]  /*1b00*/  ISETP.GT.U32.AND P5, PT, R5, R48, PT ;  /* 0x000000300500720c */ /* 0x000fc60003fa4070 */
[----:B------:R-:W-:-:S04]  /*1b10*/  IMAD.HI.U32 R31, R12, R50, RZ ;  /* 0x000000320c1f7227 */ /* 0x000fc800078e00ff */
[----:B------:R-:W-:Y:S02]  /*1b20*/  VIADD R57, R13, 0x28 ;  /* 0x000000280d397836 */ /* 0x000fe40000000000 */
[----:B------:R-:W-:Y:S02]  /*1b30*/  IMAD.MOV R35, RZ, RZ, -R35 ;  /* 0x000000ffff237224 */ /* 0x000fe400078e0a23 */
[----:B------:R-:W-:Y:S01]  /*1b40*/  IMAD.MOV R31, RZ, RZ, -R31 ;  /* 0x000000ffff1f7224 */ /* 0x000fe200078e0a1f */
[----:B------:R-:W-:Y:S01]  /*1b50*/  IABS R54, R57 ;  /* 0x0000003900367213 */ /* 0x000fe20000000000 */
[C---:B------:R-:W-:Y:S02]  /*1b60*/  IMAD R46, R5.reuse, R35, R46 ;  /* 0x00000023052e7224 */ /* 0x040fe400078e022e */
[C---:B------:R-:W-:Y:S02]  /*1b70*/  IMAD R50, R5.reuse, R31, R50 ;  /* 0x0000001f05327224 */ /* 0x040fe400078e0232 */
[--C-:B------:R-:W-:Y:S01]  /*1b80*/  @!P6 IMAD.IADD R36, R36, 0x1, -R5.reuse ;  /* 0x000000012424e824 */ /* 0x100fe200078e0a05 */
[C---:B------:R-:W-:Y:S01]  /*1b90*/  ISETP.GT.U32.AND P6, PT, R5.reuse, R42, PT ;  /* 0x0000002a0500720c */ /* 0x040fe20003fc4070 */
[--C-:B------:R-:W-:Y:S01]  /*1ba0*/  @!P4 IMAD.IADD R40, R40, 0x1, -R5.reuse ;  /* 0x000000012828c824 */ /* 0x100fe200078e0a05 */
[C---:B------:R-:W-:Y:S01]  /*1bb0*/  ISETP.GT.U32.AND P4, PT, R5.reuse, R46, PT ;  /* 0x0000002e0500720c */ /* 0x040fe20003f84070 */
[----:B------:R-:W-:Y:S01]  /*1bc0*/  @!P5 IMAD.IADD R48, R48, 0x1, -R5 ;  /* 0x000000013030d824 */ /* 0x000fe200078e0a05 */
[----:B------:R-:W-:Y:S01]  /*1bd0*/  ISETP.GT.U32.AND P5, PT, R5, R50, PT ;  /* 0x000000320500720c */ /* 0x000fe20003fa4070 */
[----:B------:R-:W-:-:S04]  /*1be0*/  IMAD.HI.U32 R35, R12, R54, RZ ;  /* 0x000000360c237227 */ /* 0x000fc800078e00ff */
[----:B------:R-:W-:-:S04]  /*1bf0*/  IMAD.HI.U32 R33, R12, R52, RZ ;  /* 0x000000340c217227 */ /* 0x000fc800078e00ff */
[----:B------:R-:W-:Y:S02]  /*1c00*/  IMAD.MOV R35, RZ, RZ, -R35 ;  /* 0x000000ffff237224 */ /* 0x000fe400078e0a23 */
[----:B------:R-:W-:Y:S02]  /*1c10*/  IMAD.MOV R33, RZ, RZ, -R33 ;  /* 0x000000ffff217224 */ /* 0x000fe400078e0a21 */
[C---:B------:R-:W-:Y:S02]  /*1c20*/  IMAD R54, R5.reuse, R35, R54 ;  /* 0x0000002305367224 */ /* 0x040fe400078e0236 */
[----:B------:R-:W-:Y:S02]  /*1c30*/  IMAD R52, R5, R33, R52 ;  /* 0x0000002105347224 */ /* 0x000fe400078e0234 */
[C---:B------:R-:W-:Y:S02]  /*1c40*/  VIADD R61, R13.reuse, 0x18 ;  /* 0x000000180d3d7836 */ /* 0x040fe40000000000 */
[----:B------:R-:W-:-:S02]  /*1c50*/  VIADD R35, R13, 0x8 ;  /* 0x000000080d237836 */ /* 0x000fc40000000000 */
[--C-:B------:R-:W-:Y:S01]  /*1c60*/  @!P6 IMAD.IADD R42, R42, 0x1, -R5.reuse ;  /* 0x000000012a2ae824 */ /* 0x100fe200078e0a05 */
[----:B------:R-:W-:Y:S01]  /*1c70*/  IABS R39, R61 ;  /* 0x0000003d00277213 */ /* 0x000fe20000000000 */
[--C-:B------:R-:W-:Y:S01]  /*1c80*/  @!P4 IMAD.IADD R46, R46, 0x1, -R5.reuse ;  /* 0x000000012e2ec824 */ /* 0x100fe200078e0a05 */
[----:B------:R-:W-:Y:S01]  /*1c90*/  IABS R60, R35 ;  /* 0x00000023003c7213 */ /* 0x000fe20000000000 */
[----:B------:R-:W-:Y:S01]  /*1ca0*/  @!P5 IMAD.IADD R50, R50, 0x1, -R5 ;  /* 0x000000013232d824 */ /* 0x000fe200078e0a05 */
[----:B------:R-:W-:Y:S01]  /*1cb0*/  ISETP.GT.U32.AND P5, PT, R5, R52, PT ;  /* 0x000000340500720c */ /* 0x000fe20003fa4070 */
[C---:B------:R-:W-:Y:S01]  /*1cc0*/  IMAD.HI.U32 R13, R12.reuse, R56, RZ ;  /* 0x000000380c0d7227 */ /* 0x040fe200078e00ff */
[----:B------:R-:W-:Y:S02]  /*1cd0*/  ISETP.GE.AND P6, PT, R41, RZ, PT ;  /* 0x000000ff2900720c */ /* 0x000fe40003fc6270 */
[----:B------:R-:W-:Y:S01]  /*1ce0*/  ISETP.GE.AND P4, PT, R43, RZ, PT ;  /* 0x000000ff2b00720c */ /* 0x000fe20003f86270 */
[----:B------:R-:W-:Y:S01]  /*1cf0*/  @!P2 IMAD.MOV R30, RZ, RZ, -R30 ;  /* 0x000000ffff1ea224 */ /* 0x000fe200078e0a1e */
[C---:B------:R-:W-:Y:S01]  /*1d00*/  ISETP.GT.U32.AND P2, PT, R5.reuse, R42, PT ;  /* 0x0000002a0500720c */ /* 0x040fe20003f44070 */
[----:B------:R-:W-:Y:S01]  /*1d10*/  @!P0 IMAD.MOV R32, RZ, RZ, -R32 ;  /* 0x000000ffff208224 */ /* 0x000fe200078e0a20 */
[C---:B------:R-:W-:Y:S01]  /*1d20*/  ISETP.GT.U32.AND P0, PT, R5.reuse, R44, PT ;  /* 0x0000002c0500720c */ /* 0x040fe20003f04070 */
[----:B------:R-:W-:Y:S01]  /*1d30*/  @!P3 IMAD.MOV R34, RZ, RZ, -R34 ;  /* 0x000000ffff22b224 */ /* 0x000fe200078e0a22 */
[----:B------:R-:W-:Y:S01]  /*1d40*/  ISETP.GT.U32.AND P3, PT, R5, R46, PT ;  /* 0x0000002e0500720c */ /* 0x000fe20003f64070 */
[----:B------:R-:W-:Y:S01]  /*1d50*/  IMAD.HI.U32 R31, R12, R39, RZ ;  /* 0x000000270c1f7227 */ /* 0x000fe200078e00ff */
[----:B------:R-:W-:-:S02]  /*1d60*/  IABS R41, R63 ;  /* 0x0000003f00297213 */ /* 0x000fc40000000000 */
[----:B------:R-:W-:Y:S01]  /*1d70*/  IABS R43, R7 ;  /* 0x00000007002b7213 */ /* 0x000fe20000000000 */
[----:B------:R-:W-:-:S04]  /*1d80*/  IMAD.HI.U32 R37, R12, R60, RZ ;  /* 0x0000003c0c257227 */ /* 0x000fc800078e00ff */
[----:B------:R-:W-:Y:S02]  /*1d90*/  IMAD.MOV R13, RZ, RZ, -R13 ;  /* 0x000000ffff0d7224 */ /* 0x000fe400078e0a0d */
[----:B------:R-:W-:Y:S02]  /*1da0*/  IMAD.MOV R58, RZ, RZ, -R31 ;  /* 0x000000ffff3a7224 */ /* 0x000fe400078e0a1f */
[----:B------:R-:W-:Y:S02]  /*1db0*/  IMAD.MOV R37, RZ, RZ, -R37 ;  /* 0x000000ffff257224 */ /* 0x000fe400078e0a25 */
[----:B------:R-:W-:-:S04]  /*1dc0*/  IMAD.HI.U32 R33, R12, R41, RZ ;  /* 0x000000290c217227 */ /* 0x000fc800078e00ff */
[----:B------:R-:W-:Y:S02]  /*1dd0*/  IMAD R56, R5, R13, R56 ;  /* 0x0000000d05387224 */ /* 0x000fe400078e0238 */
[----:B------:R-:W-:-:S04]  /*1de0*/  IMAD.HI.U32 R13, R12, R43, RZ ;  /* 0x0000002b0c0d7227 */ /* 0x000fc800078e00ff */
[C---:B------:R-:W-:Y:S02]  /*1df0*/  IMAD R12, R5.reuse, R58, R39 ;  /* 0x0000003a050c7224 */ /* 0x040fe400078e0227 */
[C---:B------:R-:W-:Y:S02]  /*1e00*/  IMAD R60, R5.reuse, R37, R60 ;  /* 0x00000025053c7224 */ /* 0x040fe400078e023c */
[----:B------:R-:W-:Y:S01]  /*1e10*/  @!P5 IMAD.IADD R52, R52, 0x1, -R5 ;  /* 0x000000013434d824 */ /* 0x000fe200078e0a05 */
[C---:B------:R-:W-:Y:S01]  /*1e20*/  ISETP.GT.U32.AND P5, PT, R5.reuse, R48, PT ;  /* 0x000000300500720c */ /* 0x040fe20003fa4070 */
[----:B------:R-:W-:Y:S02]  /*1e30*/  IMAD.MOV R62, RZ, RZ, -R33 ;  /* 0x000000ffff3e7224 */ /* 0x000fe400078e0a21 */
[----:B------:R-:W-:Y:S01]  /*1e40*/  @!P6 IMAD.MOV R36, RZ, RZ, -R36 ;  /* 0x000000ffff24e224 */ /* 0x000fe200078e0a24 */
[C---:B------:R-:W-:Y:S01]  /*1e50*/  ISETP.GT.U32.AND P6, PT, R5.reuse, R52, PT ;  /* 0x000000340500720c */ /* 0x040fe20003fc4070 */
[----:B------:R-:W-:Y:S01]  /*1e60*/  @!P1 IMAD.MOV R38, RZ, RZ, -R38 ;  /* 0x000000ffff269224 */ /* 0x000fe200078e0a26 */
[C---:B------:R-:W-:Y:S01]  /*1e70*/  ISETP.GT.U32.AND P1, PT, R5.reuse, R50, PT ;  /* 0x000000320500720c */ /* 0x040fe20003f24070 */
[----:B------:R-:W-:Y:S01]  /*1e80*/  @!P4 IMAD.MOV R40, RZ, RZ, -R40 ;  /* 0x000000ffff28c224 */ /* 0x000fe200078e0a28 */
[C---:B------:R-:W-:Y:S01]  /*1e90*/  ISETP.GT.U32.AND P4, PT, R5.reuse, R54, PT ;  /* 0x000000360500720c */ /* 0x040fe20003f84070 */
[--C-:B------:R-:W-:Y:S01]  /*1ea0*/  @!P2 IMAD.IADD R42, R42, 0x1, -R5.reuse ;  /* 0x000000012a2aa824 */ /* 0x100fe200078e0a05 */
[C---:B------:R-:W-:Y:S01]  /*1eb0*/  ISETP.GT.U32.AND P2, PT, R5.reuse, R56, PT ;  /* 0x000000380500720c */ /* 0x040fe20003f44070 */
[--C-:B------:R-:W-:Y:S01]  /*1ec0*/  @!P0 IMAD.IADD R44, R44, 0x1, -R5.reuse ;  /* 0x000000012c2c8824 */ /* 0x100fe200078e0a05 */
[C---:B------:R-:W-:Y:S01]  /*1ed0*/  ISETP.GT.U32.AND P0, PT, R5.reuse, R12, PT ;  /* 0x0000000c0500720c */ /* 0x040fe20003f04070 */
[----:B------:R-:W-:Y:S01]  /*1ee0*/  @!P3 IMAD.IADD R46, R46, 0x1, -R5 ;  /* 0x000000012e2eb824 */ /* 0x000fe200078e0a05 */
[C---:B------:R-:W-:Y:S01]  /*1ef0*/  ISETP.GT.U32.AND P3, PT, R5.reuse, R60, PT ;  /* 0x0000003c0500720c */ /* 0x040fe20003f64070 */
[----:B------:R-:W-:-:S02]  /*1f00*/  IMAD R58, R5, R62, R41 ;  /* 0x0000003e053a7224 */ /* 0x000fc400078e0229 */
[----:B------:R-:W-:Y:S01]  /*1f10*/  IMAD.MOV R62, RZ, RZ, -R13 ;  /* 0x000000ffff3e7224 */ /* 0x000fe200078e0a0d */
[----:B------:R-:W-:Y:S01]  /*1f20*/  LOP3.LUT R13, R89, 0x30, RZ, 0xc0, !PT ;  /* 0x00000030590d7812 */ /* 0x000fe200078ec0ff */
[----:B------:R-:W-:Y:S02]  /*1f30*/  @!P5 IMAD.IADD R48, R48, 0x1, -R5 ;  /* 0x000000013030d824 */ /* 0x000fe400078e0a05 */
[----:B------:R-:W-:Y:S02]  /*1f40*/  IMAD R62, R5, R62, R43 ;  /* 0x0000003e053e7224 */ /* 0x000fe400078e022b */
[--C-:B------:R-:W-:Y:S01]  /*1f50*/  @!P1 IMAD.IADD R50, R50, 0x1, -R5.reuse ;  /* 0x0000000132329824 */ /* 0x100fe200078e0a05 */
[----:B------:R-:W-:Y:S01]  /*1f60*/  ISETP.GE.AND P1, PT, R47, RZ, PT ;  /* 0x000000ff2f00720c */ /* 0x000fe20003f26270 */
[--C-:B------:R-:W-:Y:S01]  /*1f70*/  @!P6 IMAD.IADD R52, R52, 0x1, -R5.reuse ;  /* 0x000000013434e824 */ /* 0x100fe200078e0a05 */
[C---:B------:R-:W-:Y:S01]  /*1f80*/  ISETP.GT.U32.AND P5, PT, R5.reuse, R62, PT ;  /* 0x0000003e0500720c */ /* 0x040fe20003fa4070 */
[--C-:B------:R-:W-:Y:S01]  /*1f90*/  @!P4 IMAD.IADD R54, R54, 0x1, -R5.reuse ;  /* 0x000000013636c824 */ /* 0x100fe200078e0a05 */
[----:B------:R-:W-:Y:S01]  /*1fa0*/  ISETP.GT.U32.AND P6, PT, R5, R58, PT ;  /* 0x0000003a0500720c */ /* 0x000fe20003fc4070 */
[--C-:B------:R-:W-:Y:S01]  /*1fb0*/  @!P2 IMAD.IADD R56, R56, 0x1, -R5.reuse ;  /* 0x000000013838a824 */ /* 0x100fe200078e0a05 */
[----:B------:R-:W-:Y:S01]  /*1fc0*/  ISETP.GE.AND P4, PT, R49, RZ, PT ;  /* 0x000000ff3100720c */ /* 0x000fe20003f86270 */
[--C-:B------:R-:W-:Y:S01]  /*1fd0*/  @!P0 IMAD.IADD R12, R12, 0x1, -R5.reuse ;  /* 0x000000010c0c8824 */ /* 0x100fe200078e0a05 */
[----:B------:R-:W-:Y:S01]  /*1fe0*/  ISETP.GE.AND P2, PT, R45, RZ, PT ;  /* 0x000000ff2d00720c */ /* 0x000fe20003f46270 */
[----:B------:R-:W-:Y:S01]  /*1ff0*/  @!P3 IMAD.IADD R60, R60, 0x1, -R5 ;  /* 0x000000013c3cb824 */ /* 0x000fe200078e0a05 */
[----:B------:R-:W-:Y:S01]  /*2000*/  ISETP.GE.AND P0, PT, R53, RZ, PT ;  /* 0x000000ff3500720c */ /* 0x000fe20003f06270 */
[----:B------:R-:W-:Y:S01]  /*2010*/  IMAD R2, R2, 0x40, R13 ;  /* 0x0000004002027824 */ /* 0x000fe200078e020d */
[----:B------:R-:W-:Y:S01]  /*2020*/  ISETP.GE.AND P3, PT, R51, RZ, PT ;  /* 0x000000ff3300720c */ /* 0x000fe20003f66270 */
[----:B------:R-:W-:Y:S01]  /*2030*/  @!P1 IMAD.MOV R42, RZ, RZ, -R42 ;  /* 0x000000ffff2a9224 */ /* 0x000fe200078e0a2a */
[----:B------:R-:W-:Y:S01]  /*2040*/  ISETP.GT.U32.AND P1, PT, R5, R54, PT ;  /* 0x000000360500720c */ /* 0x000fe20003f24070 */
[--C-:B------:R-:W-:Y:S01]  /*2050*/  @!P5 IMAD.IADD R62, R62, 0x1, -R5.reuse ;  /* 0x000000013e3ed824 */ /* 0x100fe200078e0a05 */
[----:B------:R-:W-:Y:S01]  /*2060*/  ISETP.GE.AND P5, PT, R55, RZ, PT ;  /* 0x000000ff3700720c */ /* 0x000fe20003fa6270 */
[--C-:B------:R-:W-:Y:S01]  /*2070*/  @!P6 IMAD.IADD R58, R58, 0x1, -R5.reuse ;  /* 0x000000013a3ae824 */ /* 0x100fe200078e0a05 */
[----:B------:R-:W-:Y:S01]  /*2080*/  LOP3.LUT R2, R2, R0, RZ, 0xfc, !PT ;  /* 0x0000000002027212 */ /* 0x000fe200078efcff */
[----:B------:R-:W-:Y:S01]  /*2090*/  @!P4 IMAD.MOV R46, RZ, RZ, -R46 ;  /* 0x000000ffff2ec224 */ /* 0x000fe200078e0a2e */
[C---:B------:R-:W-:Y:S01]  /*20a0*/  ISETP.GT.U32.AND P4, PT, R5.reuse, R12, PT ;  /* 0x0000000c0500720c */ /* 0x040fe20003f84070 */
[----:B------:R-:W-:Y:S01]  /*20b0*/  @!P2 IMAD.MOV R44, RZ, RZ, -R44 ;  /* 0x000000ffff2ca224 */ /* 0x000fe200078e0a2c */
[C---:B------:R-:W-:Y:S01]  /*20c0*/  ISETP.GT.U32.AND P2, PT, R5.reuse, R56, PT ;  /* 0x000000380500720c */ /* 0x040fe20003f44070 */
[----:B------:R-:W-:Y:S01]  /*20d0*/  @!P0 IMAD.MOV R50, RZ, RZ, -R50 ;  /* 0x000000ffff328224 */ /* 0x000fe200078e0a32 */
[C---:B------:R-:W-:Y:S01]  /*20e0*/  ISETP.GT.U32.AND P0, PT, R5.reuse, R62, PT ;  /* 0x0000003e0500720c */ /* 0x040fe20003f04070 */
[----:B------:R-:W-:Y:S01]  /*20f0*/  @!P3 IMAD.MOV R48, RZ, RZ, -R48 ;  /* 0x000000ffff30b224 */ /* 0x000fe200078e0a30 */
[C---:B------:R-:W-:Y:S01]  /*2100*/  ISETP.GT.U32.AND P3, PT, R5.reuse, R60, PT ;  /* 0x0000003c0500720c */ /* 0x040fe20003f64070 */
[----:B------:R-:W-:Y:S01]  /*2110*/  @!P1 IMAD.IADD R54, R54, 0x1, -R5 ;  /* 0x0000000136369824 */ /* 0x000fe200078e0a05 */
[----:B------:R-:W-:Y:S01]  /*2120*/  ISETP.GT.U32.AND P6, PT, R5, R58, PT ;  /* 0x0000003a0500720c */ /* 0x000fe20003fc4070 */
[----:B------:R-:W-:Y:S01]  /*2130*/  @!P5 IMAD.MOV R52, RZ, RZ, -R52 ;  /* 0x000000ffff34d224 */ /* 0x000fe200078e0a34 */
[----:B------:R-:W-:-:S02]  /*2140*/  ISETP.GE.AND P5, PT, R57, RZ, PT ;  /* 0x000000ff3900720c */ /* 0x000fc40003fa6270 */
[----:B------:R-:W-:Y:S01]  /*2150*/  ISETP.GE.AND P1, PT, R61, RZ, PT ;  /* 0x000000ff3d00720c */ /* 0x000fe20003f26270 */
[--C-:B------:R-:W-:Y:S01]  /*2160*/  @!P4 IMAD.IADD R12, R12, 0x1, -R5.reuse ;  /* 0x000000010c0cc824 */ /* 0x100fe200078e0a05 */
[----:B------:R-:W-:Y:S01]  /*2170*/  ISETP.GE.AND P4, PT, R7, RZ, PT ;  /* 0x000000ff0700720c */ /* 0x000fe20003f86270 */
[--C-:B------:R-:W-:Y:S01]  /*2180*/  @!P2 IMAD.IADD R56, R56, 0x1, -R5.reuse ;  /* 0x000000013838a824 */ /* 0x100fe200078e0a05 */
[----:B------:R-:W-:Y:S01]  /*2190*/  ISETP.GE.AND P2, PT, R35, RZ, PT ;  /* 0x000000ff2300720c */ /* 0x000fe20003f46270 */
[--C-:B------:R-:W-:Y:S01]  /*21a0*/  @!P0 IMAD.IADD R62, R62, 0x1, -R5.reuse ;  /* 0x000000013e3e8824 */ /* 0x100fe200078e0a05 */
[----:B------:R-:W-:Y:S01]  /*21b0*/  ISETP.GE.AND P0, PT, R63, RZ, PT ;  /* 0x000000ff3f00720c */ /* 0x000fe20003f06270 */
[--C-:B------:R-:W-:Y:S01]  /*21c0*/  @!P3 IMAD.IADD R60, R60, 0x1, -R5.reuse ;  /* 0x000000013c3cb824 */ /* 0x100fe200078e0a05 */
[----:B------:R-:W-:Y:S01]  /*21d0*/  ISETP.GE.AND P3, PT, R59, RZ, PT ;  /* 0x000000ff3b00720c */ /* 0x000fe20003f66270 */
[----:B------:R-:W-:Y:S01]  /*21e0*/  @!P6 IMAD.IADD R58, R58, 0x1, -R5 ;  /* 0x000000013a3ae824 */ /* 0x000fe200078e0a05 */
[----:B------:R-:W-:Y:S01]  /*21f0*/  ISETP.NE.AND P6, PT, R29, RZ, PT ;  /* 0x000000ff1d00720c */ /* 0x000fe20003fc5270 */
[----:B------:R-:W-:Y:S01]  /*2200*/  @!P5 IMAD.MOV R54, RZ, RZ, -R54 ;  /* 0x000000ffff36d224 */ /* 0x000fe200078e0a36 */
[----:B------:R-:W-:Y:S01]  /*2210*/  LOP3.LUT R29, RZ, R29, RZ, 0x33, !PT ;  /* 0x0000001dff1d7212 */ /* 0x000fe200078e33ff */
[----:B------:R-:W-:Y:S01]  /*2220*/  @!P1 IMAD.MOV R12, RZ, RZ, -R12 ;  /* 0x000000ffff0c9224 */ /* 0x000fe200078e0a0c */
[----:B------:R-:W-:Y:S01]  /*2230*/  LOP3.LUT R2, R2, 0x30, RZ, 0x3c, !PT ;  /* 0x0000003002027812 */ /* 0x000fe200078e3cff */
[----:B------:R-:W-:Y:S01]  /*2240*/  @!P4 IMAD.MOV R62, RZ, RZ, -R62 ;  /* 0x000000ffff3ec224 */ /* 0x000fe200078e0a3e */
[C---:B------:R-:W-:Y:S01]  /*2250*/  SEL R8, R29.reuse, R8, !P6 ;  /* 0x000000081d087207 */ /* 0x040fe20007000000 */
[----:B------:R-:W-:Y:S01]  /*2260*/  @!P2 IMAD.MOV R60, RZ, RZ, -R60 ;  /* 0x000000ffff3ca224 */ /* 0x000fe200078e0a3c */
[C---:B------:R-:W-:Y:S01]  /*2270*/  SEL R16, R29.reuse, R16, !P6 ;  /* 0x000000101d107207 */ /* 0x040fe20007000000 */
[----:B------:R-:W-:Y:S01]  /*2280*/  @!P0 IMAD.MOV R58, RZ, RZ, -R58 ;  /* 0x000000ffff3a8224 */ /* 0x000fe200078e0a3a */
[C---:B------:R-:W-:Y:S01]  /*2290*/  SEL R9, R29.reuse, R9, !P6 ;  /* 0x000000091d097207 */ /* 0x040fe20007000000 */
[----:B------:R-:W-:Y:S01]  /*22a0*/  @!P3 IMAD.MOV R56, RZ, RZ, -R56 ;  /* 0x000000ffff38b224 */ /* 0x000fe200078e0a38 */
[C---:B------:R-:W-:Y:S01]  /*22b0*/  SEL R17, R29.reuse, R17, !P6 ;  /* 0x000000111d117207 */ /* 0x040fe20007000000 */
[----:B------:R-:W-:Y:S01]  /*22c0*/  IMAD R7, R4, UR5, RZ ;  /* 0x0000000504077c24 */ /* 0x000fe2000f8e02ff */
[C---:B------:R-:W-:Y:S01]  /*22d0*/  SEL R10, R29.reuse, R10, !P6 ;  /* 0x0000000a1d0a7207 */ /* 0x040fe20007000000 */
[----:B------:R-:W-:Y:S01]  /*22e0*/  IMAD R4, R8, UR4, RZ ;  /* 0x0000000408047c24 */ /* 0x000fe2000f8e02ff */
[C---:B------:R-:W-:Y:S01]  /*22f0*/  SEL R11, R29.reuse, R11, !P6 ;  /* 0x0000000b1d0b7207 */ /* 0x040fe20007000000 */
[----:B------:R-:W-:Y:S01]  /*2300*/  IMAD R33, R16, UR4, RZ ;  /* 0x0000000410217c24 */ /* 0x000fe2000f8e02ff */
[----:B------:R-:W-:Y:S01]  /*2310*/  SEL R14, R29, R14, !P6 ;  /* 0x0000000e1d0e7207 */ /* 0x000fe20007000000 */
[----:B------:R-:W-:Y:S01]  /*2320*/  IMAD R9, R9, UR4, RZ ;  /* 0x0000000409097c24 */ /* 0x000fe2000f8e02ff */
[----:B------:R-:W-:Y:S01]  /*2330*/  SEL R15, R29, R15, !P6 ;  /* 0x0000000f1d0f7207 */ /* 0x000fe20007000000 */
[----:B------:R-:W-:Y:S01]  /*2340*/  IMAD R35, R17, UR4, RZ ;  /* 0x0000000411237c24 */ /* 0x000fe2000f8e02ff */
        /* <DEDUP_REMOVED lines=48> */
[----:B------:R-:W-:Y:S01]  /*2650*/  SHF.R.S32.HI R13, RZ, 0x1f, R4 ;  /* 0x0000001fff0d7819 */ /* 0x000fe20000011404 */
[----:B------:R-:W-:Y:S01]  /*2660*/  IMAD R26, R56, UR4, RZ ;  /* 0x00000004381a7c24 */ /* 0x000fe2000f8e02ff */
[----:B-1----:R-:W-:Y:S01]  /*2670*/  IADD3 R89, P6, R33, UR10, RZ ;  /* 0x0000000a21597c10 */ /* 0x002fe2000ffde0ff */
[----:B------:R-:W-:Y:S01]  /*2680*/  IMAD R25, R58, UR4, RZ ;  /* 0x000000043a197c24 */ /* 0x000fe2000f8e02ff */
[----:B------:R-:W-:Y:S01]  /*2690*/  IADD3 R4, P5, R4, UR10, RZ ;  /* 0x0000000a04047c10 */ /* 0x000fe2000ffbe0ff */
[----:B------:R-:W-:Y:S01]  /*26a0*/  IMAD R5, R5, UR4, RZ ;  /* 0x0000000405057c24 */ /* 0x000fe2000f8e02ff */
[----:B------:R-:W-:Y:S01]  /*26b0*/  SHF.R.S32.HI R14, RZ, 0x1f, R9 ;  /* 0x0000001fff0e7819 */ /* 0x000fe20000011409 */
[----:B------:R0:W-:Y:S01]  /*26c0*/  STL [R1], R89 ;  /* 0x0000005901007387 */ /* 0x0001e20000100800 */
[----:B------:R-:W-:Y:S01]  /*26d0*/  IADD3.X R13, R13, UR11, RZ, P5, !PT ;  /* 0x0000000b0d0d7c10 */ /* 0x000fe2000affe4ff */
[----:B------:R-:W-:Y:S01]  /*26e0*/  IMAD R8, R62, UR4, RZ ;  /* 0x000000043e087c24 */ /* 0x000fe2000f8e02ff */
[----:B------:R-:W-:Y:S01]  /*26f0*/  IADD3 R9, P4, R9, UR10, RZ ;  /* 0x0000000a09097c10 */ /* 0x000fe2000ff9e0ff */
[----:B------:R-:W-:Y:S01]  /*2700*/  ULDC UR4, c[0x0][0x23c] ;  /* 0x00008f0000047ab9 */ /* 0x000fe20000000800 */
[----:B------:R-:W-:-:S02]  /*2710*/  SHF.R.S32.HI R15, RZ, 0x1f, R10 ;  /* 0x0000001fff0f7819 */ /* 0x000fc4000001140a */
[----:B------:R-:W-:Y:S02]  /*2720*/  CS2R R58, SRZ ;  /* 0x00000000003a7805 */ /* 0x000fe4000001ff00 */
[----:B------:R-:W-:Y:S02]  /*2730*/  IADD3.X R14, R14, UR11, RZ, P4, !PT ;  /* 0x0000000b0e0e7c10 */ /* 0x000fe4000a7fe4ff */
[----:B------:R-:W-:Y:S02]  /*2740*/  CS2R R60, SRZ ;  /* 0x00000000003c7805 */ /* 0x000fe4000001ff00 */
[----:B------:R-:W-:Y:S02]  /*2750*/  IADD3 R10, P3, R10, UR10, RZ ;  /* 0x0000000a0a0a7c10 */ /* 0x000fe4000ff7e0ff */
[----:B------:R-:W-:Y:S02]  /*2760*/  CS2R R62, SRZ ;  /* 0x00000000003e7805 */ /* 0x000fe4000001ff00 */
[----:B0-----:R-:W-:Y:S01]  /*2770*/  IADD3 R89, P5, R35, UR10, RZ ;  /* 0x0000000a23597c10 */ /* 0x001fe2000ffbe0ff */
[----:B------:R-:W-:Y:S01]  /*2780*/  USHF.L.U32 UR16, UR4, 0x6, URZ ;  /* 0x0000000604107899 */ /* 0x000fe2000800063f */
[----:B------:R-:W-:-:S02]  /*2790*/  IADD3.X R15, R15, UR11, RZ, P3, !PT ;  /* 0x0000000b0f0f7c10 */ /* 0x000fc40009ffe4ff */
[----:B------:R-:W-:Y:S01]  /*27a0*/  SHF.R.S32.HI R16, RZ, 0x1f, R11 ;  /* 0x0000001fff107819 */ /* 0x000fe2000001140b */
[----:B------:R0:W-:Y:S01]  /*27b0*/  STL [R1+0x8], R89 ;  /* 0x0000085901007387 */ /* 0x0001e20000100800 */
[----:B------:R-:W-:Y:S02]  /*27c0*/  IADD3 R11, P2, R11, UR10, RZ ;  /* 0x0000000a0b0b7c10 */ /* 0x000fe4000ff5e0ff */
[----:B------:R-:W-:Y:S02]  /*27d0*/  SHF.R.S32.HI R17, RZ, 0x1f, R31 ;  /* 0x0000001fff117819 */ /* 0x000fe4000001141f */
[----:B------:R-:W-:Y:S02]  /*27e0*/  IADD3.X R16, R16, UR11, RZ, P2, !PT ;  /* 0x0000000b10107c10 */ /* 0x000fe400097fe4ff */
[----:B------:R-:W-:Y:S02]  /*27f0*/  IADD3 R12, P1, R31, UR10, RZ ;  /* 0x0000000a1f0c7c10 */ /* 0x000fe4000ff3e0ff */
[----:B------:R-:W-:-:S02]  /*2800*/  SHF.R.S32.HI R18, RZ, 0x1f, R116 ;  /* 0x0000001fff127819 */ /* 0x000fc40000011474 */
[----:B0-----:R-:W-:Y:S02]  /*2810*/  IADD3 R89, P4, R37, UR10, RZ ;  /* 0x0000000a25597c10 */ /* 0x001fe4000ff9e0ff */
[----:B------:R-:W-:Y:S02]  /*2820*/  IADD3.X R17, R17, UR11, RZ, P1, !PT ;  /* 0x0000000b11117c10 */ /* 0x000fe40008ffe4ff */
[----:B------:R-:W-:Y:S01]  /*2830*/  IADD3 R116, P0, R116, UR10, RZ ;  /* 0x0000000a74747c10 */ /* 0x000fe2000ff1e0ff */
[----:B------:R0:W-:Y:S01]  /*2840*/  STL [R1+0x10], R89 ;  /* 0x0000105901007387 */ /* 0x0001e20000100800 */
[----:B------:R-:W-:Y:S02]  /*2850*/  SHF.R.S32.HI R121, RZ, 0x1f, R33 ;  /* 0x0000001fff797819 */ /* 0x000fe40000011421 */
[----:B------:R-:W-:Y:S02]  /*2860*/  IADD3.X R18, R18, UR11, RZ, P0, !PT ;  /* 0x0000000b12127c10 */ /* 0x000fe400087fe4ff */
[----:B------:R-:W-:-:S02]  /*2870*/  IADD3.X R121, R121, UR11, RZ, P6, !PT ;  /* 0x0000000b79797c10 */ /* 0x000fc4000b7fe4ff */
[----:B------:R-:W-:Y:S02]  /*2880*/  SHF.R.S32.HI R31, RZ, 0x1f, R35 ;  /* 0x0000001fff1f7819 */ /* 0x000fe40000011423 */
[----:B------:R-:W-:Y:S02]  /*2890*/  SHF.R.S32.HI R32, RZ, 0x1f, R37 ;  /* 0x0000001fff207819 */ /* 0x000fe40000011425 */
[----:B0-----:R-:W-:Y:S02]  /*28a0*/  IADD3 R89, P3, R39, UR10, RZ ;  /* 0x0000000a27597c10 */ /* 0x001fe4000ff7e0ff */
[----:B------:R-:W-:Y:S02]  /*28b0*/  IADD3.X R90, R31, UR11, RZ, P5, !PT ;  /* 0x0000000b1f5a7c10 */ /* 0x000fe4000affe4ff */
[----:B------:R-:W-:Y:S01]  /*28c0*/  SHF.R.S32.HI R33, RZ, 0x1f, R39 ;  /* 0x0000001fff217819 */ /* 0x000fe20000011427 */
[----:B------:R0:W-:Y:S01]  /*28d0*/  STL [R1+0x18], R89 ;  /* 0x0000185901007387 */ /* 0x0001e20000100800 */
[----:B------:R-:W-:-:S02]  /*28e0*/  SHF.R.S32.HI R34, RZ, 0x1f, R41 ;  /* 0x0000001fff227819 */ /* 0x000fc40000011429 */
[----:B------:R-:W-:Y:S02]  /*28f0*/  SHF.R.S32.HI R35, RZ, 0x1f, R43 ;  /* 0x0000001fff237819 */ /* 0x000fe4000001142b */
[----:B------:R-:W-:Y:S02]  /*2900*/  SHF.R.S32.HI R36, RZ, 0x1f, R45 ;  /* 0x0000001fff247819 */ /* 0x000fe4000001142d */
[----:B------:R-:W-:Y:S02]  /*2910*/  SHF.R.S32.HI R37, RZ, 0x1f, R47 ;  /* 0x0000001fff257819 */ /* 0x000fe4000001142f */
[----:B------:R-:W-:Y:S02]  /*2920*/  SHF.R.S32.HI R38, RZ, 0x1f, R49 ;  /* 0x0000001fff267819 */ /* 0x000fe40000011431 */
[----:B0-----:R-:W-:Y:S02]  /*2930*/  IADD3 R89, P2, R41, UR10, RZ ;  /* 0x0000000a29597c10 */ /* 0x001fe4000ff5e0ff */
[----:B------:R-:W-:-:S03]  /*2940*/  SHF.R.S32.HI R31, RZ, 0x1f, R51 ;  /* 0x0000001fff1f7819 */ /* 0x000fc60000011433 */
[----:B------:R0:W-:Y:S02]  /*2950*/  STL [R1+0x20], R89 ;  /* 0x0000205901007387 */ /* 0x0001e40000100800 */
[----:B0-----:R-:W-:-:S05]  /*2960*/  IADD3 R89, P1, R43, UR10, RZ ;  /* 0x0000000a2b597c10 */ /* 0x001fca000ff3e0ff */
[----:B------:R0:W-:Y:S02]  /*2970*/  STL [R1+0x28], R89 ;  /* 0x0000285901007387 */ /* 0x0001e40000100800 */
[----:B0-----:R-:W-:-:S05]  /*2980*/  IADD3 R89, P0, R45, UR10, RZ ;  /* 0x0000000a2d597c10 */ /* 0x001fca000ff1e0ff */
[----:B------:R0:W-:Y:S02]  /*2990*/  STL [R1+0x30], R89 ;  /* 0x0000305901007387 */ /* 0x0001e40000100800 */
[----:B0-----:R-:W-:-:S05]  /*29a0*/  IADD3 R89, P6, R47, UR10, RZ ;  /* 0x0000000a2f597c10 */ /* 0x001fca000ffde0ff */
[----:B------:R0:W-:Y:S04]  /*29b0*/  STL [R1+0x38], R89 ;  /* 0x0000385901007387 */ /* 0x0001e80000100800 */
[----:B------:R1:W-:Y:S01]  /*29c0*/  STL [R1+0x4], R90 ;  /* 0x0000045a01007387 */ /* 0x0003e20000100800 */
[----:B0-----:R-:W-:Y:S02]  /*29d0*/  IADD3 R89, P5, R49, UR10, RZ ;  /* 0x0000000a31597c10 */ /* 0x001fe4000ffbe0ff */
[----:B------:R-:W-:Y:S02]  /*29e0*/  CS2R R48, SRZ ;  /* 0x0000000000307805 */ /* 0x000fe4000001ff00 */
[----:B-1----:R-:W-:Y:S01]  /*29f0*/  IADD3.X R90, R32, UR11, RZ, P4, !PT ;  /* 0x0000000b205a7c10 */ /* 0x002fe2000a7fe4ff */
[----:B------:R0:W-:Y:S01]  /*2a00*/  STL [R1+0x40], R89 ;  /* 0x0000405901007387 */ /* 0x0001e20000100800 */
[----:B------:R-:W-:-:S03]  /*2a10*/  SHF.R.S32.HI R32, RZ, 0x1f, R53 ;  /* 0x0000001fff207819 */ /* 0x000fc60000011435 */
        /* <DEDUP_REMOVED lines=46> */
[----:B------:R0:W-:Y:S04]  /*2d00*/  STL [R1+0x80], R89 ;  /* 0x0000805901007387 */ /* 0x0001e80000100800 */
[----:B------:R1:W-:Y:S01]  /*2d10*/  STL [R1+0x4c], R90 ;  /* 0x00004c5a01007387 */ /* 0x0003e20000100800 */
[----:B0-----:R-:W-:-:S02]  /*2d20*/  IADD3 R89, P3, R30, UR10, RZ ;  /* 0x0000000a1e597c10 */ /* 0x001fc4000ff7e0ff */
[----:B------:R-:W-:Y:S02]  /*2d30*/  SHF.R.S32.HI R30, RZ, 0x1f, R29 ;  /* 0x0000001fff1e7819 */ /* 0x000fe4000001141d */
[----:B-1----:R-:W-:Y:S01]  /*2d40*/  IADD3.X R90, R33, UR11, RZ, P2, !PT ;  /* 0x0000000b215a7c10 */ /* 0x002fe200097fe4ff */
[----:B------:R0:W-:Y:S01]  /*2d50*/  STL [R1+0x88], R89 ;  /* 0x0000885901007387 */ /* 0x0001e20000100800 */
[----:B------:R-:W-:-:S03]  /*2d60*/  CS2R R32, SRZ ;  /* 0x0000000000207805 */ /* 0x000fc6000001ff00 */
[----:B------:R1:W-:Y:S01]  /*2d70*/  STL [R1+0x54], R90 ;  /* 0x0000545a01007387 */ /* 0x0003e20000100800 */
[----:B0-----:R-:W-:Y:S02]  /*2d80*/  IADD3 R89, P2, R29, UR10, RZ ;  /* 0x0000000a1d597c10 */ /* 0x001fe4000ff5e0ff */
[----:B------:R-:W-:Y:S02]  /*2d90*/  SHF.R.S32.HI R29, RZ, 0x1f, R28 ;  /* 0x0000001fff1d7819 */ /* 0x000fe4000001141c */
[----:B-1----:R-:W-:Y:S01]  /*2da0*/  IADD3.X R90, R34, UR11, RZ, P1, !PT ;  /* 0x0000000b225a7c10 */ /* 0x002fe20008ffe4ff */
[----:B------:R0:W-:Y:S01]  /*2db0*/  STL [R1+0x90], R89 ;  /* 0x0000905901007387 */ /* 0x0001e20000100800 */
[----:B------:R-:W-:-:S03]  /*2dc0*/  IADD3.X R91, R30, UR11, RZ, P2, !PT ;  /* 0x0000000b1e5b7c10 */ /* 0x000fc600097fe4ff */
[----:B------:R1:W-:Y:S01]  /*2dd0*/  STL [R1+0x5c], R90 ;  /* 0x00005c5a01007387 */ /* 0x0003e20000100800 */
[----:B0-----:R-:W-:Y:S02]  /*2de0*/  IADD3 R89, P1, R28, UR10, RZ ;  /* 0x0000000a1c597c10 */ /* 0x001fe4000ff3e0ff */
        /* <DEDUP_REMOVED lines=30> */
[----:B-1----:R-:W-:Y:S01]  /*2fd0*/  IADD3 R90, P2, R8, UR10, RZ ;  /* 0x0000000a085a7c10 */ /* 0x002fe2000ff5e0ff */
[----:B------:R0:W-:Y:S03]  /*2fe0*/  STL [R1+0xc0], R89 ;  /* 0x0000c05901007387 */ /* 0x0001e60000100800 */
[----:B------:R-:W-:Y:S01]  /*2ff0*/  IADD3.X R5, R5, UR11, RZ, P2, !PT ;  /* 0x0000000b05057c10 */ /* 0x000fe200097fe4ff */
[----:B------:R1:W-:Y:S04]  /*3000*/  STL [R1+0x8c], R91 ;  /* 0x00008c5b01007387 */ /* 0x0003e80000100800 */
[----:B------:R3:W-:Y:S01]  /*3010*/  STL [R1+0xc8], R90 ;  /* 0x0000c85a01007387 */ /* 0x0007e20000100800 */
[----:B0-----:R-:W-:-:S02]  /*3020*/  IADD3.X R89, R29, UR11, RZ, P1, !PT ;  /* 0x0000000b1d597c10 */ /* 0x001fc40008ffe4ff */
[C---:B------:R-:W-:Y:S02]  /*3030*/  IADD3 R8, P1, R7.reuse, UR6, RZ ;  /* 0x0000000607087c10 */ /* 0x040fe4000ff3e0ff */
[----:B-1----:R-:W-:Y:S01]  /*3040*/  IADD3.X R91, R26, UR11, RZ, P5, !PT ;  /* 0x0000000b1a5b7c10 */ /* 0x002fe2000affe4ff */
[----:B------:R0:W-:Y:S01]  /*3050*/  STL [R1+0x94], R89 ;  /* 0x0000945901007387 */ /* 0x0001e20000100800 */
[----:B------:R-:W-:Y:S02]  /*3060*/  LEA.HI.X.SX32 R7, R7, UR7, 0x1, P1 ;  /* 0x0000000707077c11 */ /* 0x000fe400088f0eff */
[----:B---3--:R-:W-:Y:S02]  /*3070*/  IADD3.X R90, R28, UR11, RZ, P0, !PT ;  /* 0x0000000b1c5a7c10 */ /* 0x008fe400087fe4ff */
[----:B------:R-:W-:-:S03]  /*3080*/  CS2R R28, SRZ ;  /* 0x00000000001c7805 */ /* 0x000fc6000001ff00 */
[----:B------:R1:W-:Y:S01]  /*3090*/  STL [R1+0x9c], R90 ;  /* 0x00009c5a01007387 */ /* 0x0003e20000100800 */
[----:B0-----:R-:W-:Y:S02]  /*30a0*/  IADD3.X R89, R27, UR11, RZ, P6, !PT ;  /* 0x0000000b1b597c10 */ /* 0x001fe4000b7fe4ff */
[----:B------:R-:W-:-:S03]  /*30b0*/  CS2R R26, SRZ ;  /* 0x00000000001a7805 */ /* 0x000fc6000001ff00 */
[----:B------:R0:W-:Y:S01]  /*30c0*/  STL [R1+0xa4], R89 ;  /* 0x0000a45901007387 */ /* 0x0001e20000100800 */
[----:B-1----:R-:W-:-:S03]  /*30d0*/  IADD3.X R90, R24, UR11, RZ, P4, !PT ;  /* 0x0000000b185a7c10 */ /* 0x002fc6000a7fe4ff */
[----:B------:R-:W-:Y:S04]  /*30e0*/  STL [R1+0xac], R91 ;  /* 0x0000ac5b01007387 */ /* 0x000fe80000100800 */
[----:B------:R-:W-:Y:S01]  /*30f0*/  STL [R1+0xb4], R90 ;  /* 0x0000b45a01007387 */ /* 0x000fe20000100800 */
[----:B0-----:R-:W-:Y:S02]  /*3100*/  IADD3.X R89, R25, UR11, RZ, P3, !PT ;  /* 0x0000000b19597c10 */ /* 0x001fe40009ffe4ff */
[----:B------:R-:W-:-:S03]  /*3110*/  CS2R R24, SRZ ;  /* 0x0000000000187805 */ /* 0x000fc6000001ff00 */
[----:B------:R-:W-:Y:S04]  /*3120*/  STL [R1+0xbc], R89 ;  /* 0x0000bc5901007387 */ /* 0x000fe80000100800 */
[----:B------:R0:W-:Y:S02]  /*3130*/  STL [R1+0xc4], R5 ;  /* 0x0000c40501007387 */ /* 0x0001e40000100800 */
[----:B0-----:R-:W-:Y:S01]  /*3140*/  LOP3.LUT R5, R88, 0x3f, RZ, 0xc0, !PT ;  /* 0x0000003f58057812 */ /* 0x001fe200078ec0ff */
[-C--:B--2---:R-:W-:Y:S02]  /*3150*/  IMAD R88, R19, R85.reuse, RZ ;  /* 0x0000005513587224 */ /* 0x084fe400078e02ff */
[-C--:B------:R-:W-:Y:S02]  /*3160*/  IMAD R19, R20, R85.reuse, RZ ;  /* 0x0000005514137224 */ /* 0x080fe400078e02ff */
[----:B------:R-:W-:-:S02]  /*3170*/  IMAD R20, R21, R85, RZ ;  /* 0x0000005515147224 */ /* 0x000fc400078e02ff */
[-C--:B------:R-:W-:Y:S01]  /*3180*/  IMAD R21, R22, R85.reuse, RZ ;  /* 0x0000005516157224 */ /* 0x080fe200078e02ff */
[----:B------:R0:W-:Y:S01]  /*3190*/  STL [R1+0xcc], R19 ;  /* 0x0000cc1301007387 */ /* 0x0001e20000100800 */
[-C--:B------:R-:W-:Y:S01]  /*31a0*/  IMAD R20, R75, R85.reuse, RZ ;  /* 0x000000554b147224 */ /* 0x080fe200078e02ff */
[----:B------:R-:W-:Y:S01]  /*31b0*/  CS2R R74, SRZ ;  /* 0x00000000004a7805 */ /* 0x000fe2000001ff00 */
[-C--:B------:R-:W-:Y:S02]  /*31c0*/  IMAD R21, R76, R85.reuse, RZ ;  /* 0x000000554c157224 */ /* 0x080fe400078e02ff */
[-C--:B------:R-:W-:Y:S02]  /*31d0*/  IMAD R20, R78, R85.reuse, RZ ;  /* 0x000000554e147224 */ /* 0x080fe400078e02ff */
[-C--:B------:R-:W-:Y:S01]  /*31e0*/  IMAD R21, R79, R85.reuse, RZ ;  /* 0x000000554f157224 */ /* 0x080fe200078e02ff */
[----:B------:R-:W-:Y:S01]  /*31f0*/  CS2R R78, SRZ ;  /* 0x00000000004e7805 */ /* 0x000fe2000001ff00 */
[----:B------:R-:W-:-:S02]  /*3200*/  IMAD R20, R81, R85, RZ ;  /* 0x0000005551147224 */ /* 0x000fc400078e02ff */
[-C--:B0-----:R-:W-:Y:S02]  /*3210*/  IMAD R19, R23, R85.reuse, RZ ;  /* 0x0000005517137224 */ /* 0x081fe400078e02ff */
[-C--:B------:R-:W-:Y:S01]  /*3220*/  IMAD R19, R77, R85.reuse, RZ ;  /* 0x000000554d137224 */ /* 0x080fe200078e02ff */
[----:B------:R-:W-:Y:S01]  /*3230*/  CS2R R76, SRZ ;  /* 0x00000000004c7805 */ /* 0x000fe2000001ff00 */
[-C--:B------:R-:W-:Y:S01]  /*3240*/  IMAD R19, R80, R85.reuse, RZ ;  /* 0x0000005550137224 */ /* 0x080fe200078e02ff */
[----:B------:R-:W-:Y:S01]  /*3250*/  CS2R R80, SRZ ;  /* 0x0000000000507805 */ /* 0x000fe2000001ff00 */
[-C--:B------:R-:W-:Y:S02]  /*3260*/  IMAD R19, R83, R85.reuse, RZ ;  /* 0x0000005553137224 */ /* 0x080fe400078e02ff */
[-C--:B------:R-:W-:Y:S01]  /*3270*/  IMAD R21, R82, R85.reuse, RZ ;  /* 0x0000005552157224 */ /* 0x080fe200078e02ff */
[----:B------:R-:W-:Y:S01]  /*3280*/  CS2R R82, SRZ ;  /* 0x0000000000527805 */ /* 0x000fe2000001ff00 */
[----:B------:R-:W-:-:S02]  /*3290*/  IMAD R20, R84, R85, RZ ;  /* 0x0000005554147224 */ /* 0x000fc400078e02ff */
[----:B------:R-:W-:Y:S01]  /*32a0*/  IMAD R19, R0, R85, RZ ;  /* 0x0000005500137224 */ /* 0x000fe200078e02ff */
[----:B------:R-:W-:Y:S01]  /*32b0*/  CS2R R84, SRZ ;  /* 0x0000000000547805 */ /* 0x000fe2000001ff00 */
[----:B------:R-:W-:-:S07]  /*32c0*/  IMAD R5, R5, UR4, RZ ;  /* 0x0000000405057c24 */ /* 0x000fce000f8e02ff */
.L_x_2:
[----:B------:R-:W0:Y:S01]  /*32d0*/  LDC R22, c[0x0][0x238] ;  /* 0x00008e00ff167b82 */ /* 0x000e220000000800 */
[C---:B------:R-:W-:Y:S01]  /*32e0*/  ISETP.GE.AND P0, PT, R0.reuse, UR9, PT ;  /* 0x0000000900007c0c */ /* 0x040fe2000bf06270 */
[----:B-1---5:R1:W-:Y:S01]  /*32f0*/  STL [R1+0xd8], R3 ;  /* 0x0000d80301007387 */ /* 0x0223e20000100800 */
[C---:B------:R-:W-:Y:S02]  /*3300*/  LOP3.LUT R23, R0.reuse, 0x4, RZ, 0xfc, !PT ;  /* 0x0000000400177812 */ /* 0x040fe400078efcff */
[C---:B------:R-:W-:Y:S01]  /*3310*/  LOP3.LUT R19, R0.reuse, 0x4, RZ, 0xfc, !PT ;  /* 0x0000000400137812 */ /* 0x040fe200078efcff */
[----:B------:R-:W2:Y:S01]  /*3320*/  LDL R125, [R1+0xcc] ;  /* 0x0000cc00017d7983 */ /* 0x000ea20000100800 */
[----:B------:R-:W-:Y:S01]  /*3330*/  PRMT R97, RZ, 0x7610, R97 ;  /* 0x00007610ff617816 */ /* 0x000fe20000000061 */
[----:B------:R-:W3:Y:S08]  /*3340*/  LDC R88, c[0x0][0x238] ;  /* 0x00008e00ff587b82 */ /* 0x000ef00000000800 */
[----:B------:R-:W4:Y:S01]  /*3350*/  LDC R92, c[0x0][0x238] ;  /* 0x00008e00ff5c7b82 */ /* 0x000f220000000800 */
[----:B0-----:R-:W-:-:S07]  /*3360*/  IMAD R22, R0, R22, RZ ;  /* 0x0000001600167224 */ /* 0x001fce00078e02ff */
[----:B------:R-:W0:Y:S01]  /*3370*/  LDC R93, c[0x0][0x238] ;  /* 0x00008e00ff5d7b82 */ /* 0x000e220000000800 */
[----:B------:R-:W-:Y:S01]  /*3380*/  IADD3 R20, P1, R22, R8, RZ ;  /* 0x0000000816147210 */ /* 0x000fe20007f3e0ff */
[----:B---3--:R-:W-:-:S03]  /*3390*/  IMAD R23, R23, R88, RZ ;  /* 0x0000005817177224 */ /* 0x008fc600078e02ff */
[----:B------:R-:W-:-:S03]  /*33a0*/  LEA.HI.X.SX32 R21, R22, R7, 0x1, P1 ;  /* 0x0000000716157211 */ /* 0x000fc600008f0eff */
[----:B------:R-:W3:Y:S01]  /*33b0*/  LDC R109, c[0x0][0x238] ;  /* 0x00008e00ff6d7b82 */ /* 0x000ee20000000800 */
[----:B------:R-:W-:Y:S02]  /*33c0*/  ISETP.GE.AND P1, PT, R19, UR9, PT ;  /* 0x0000000913007c0c */ /* 0x000fe4000bf26270 */
[C---:B------:R-:W-:Y:S01]  /*33d0*/  LOP3.LUT R89, R0.reuse, 0x8, RZ, 0xfc, !PT ;  /* 0x0000000800597812 */ /* 0x040fe200078efcff */
[----:B------:R1:W2:Y:S01]  /*33e0*/  @!P0 LDG.E.U8 R97, desc[UR12][R20.64] ;  /* 0x0000000c14618981 */ /* 0x0002a2000c1e1100 */
[----:B------:R-:W-:Y:S02]  /*33f0*/  PRMT R105, RZ, 0x7610, R105 ;  /* 0x00007610ff697816 */ /* 0x000fe40000000069 */
[C---:B------:R-:W-:Y:S01]  /*3400*/  LOP3.LUT R22, R0.reuse, 0xc, RZ, 0xfc, !PT ;  /* 0x0000000c00167812 */ /* 0x040fe200078efcff */
[----:B----4-:R-:W-:Y:S01]  /*3410*/  IMAD R89, R89, R92, RZ ;  /* 0x0000005c59597224 */ /* 0x010fe200078e02ff */
[C---:B------:R-:W-:Y:S01]  /*3420*/  LOP3.LUT R88, R0.reuse, 0xc, RZ, 0xfc, !PT ;  /* 0x0000000c00587812 */ /* 0x040fe200078efcff */
[----:B------:R-:W4:Y:S01]  /*3430*/  LDC R92, c[0x0][0x238] ;  /* 0x00008e00ff5c7b82 */ /* 0x000f220000000800 */
[----:B------:R-:W-:-:S02]  /*3440*/  LOP3.LUT R19, R0, 0x8, RZ, 0xfc, !PT ;  /* 0x0000000800137812 */ /* 0x000fc400078efcff */
[----:B-1----:R-:W-:-:S04]  /*3450*/  IADD3 R20, P0, R23, R8, RZ ;  /* 0x0000000817147210 */ /* 0x002fc80007f1e0ff */
[----:B------:R-:W-:Y:S02]  /*3460*/  LEA.HI.X.SX32 R21, R23, R7, 0x1, P0 ;  /* 0x0000000717157211 */ /* 0x000fe400000f0eff */
[----:B------:R-:W-:Y:S02]  /*3470*/  ISETP.GE.AND P2, PT, R22, UR9, PT ;  /* 0x0000000916007c0c */ /* 0x000fe4000bf46270 */
[----:B------:R-:W-:Y:S01]  /*3480*/  LOP3.LUT R23, R0, 0x14, RZ, 0xfc, !PT ;  /* 0x0000001400177812 */ /* 0x000fe200078efcff */
[----:B------:R1:W2:Y:S01]  /*3490*/  @!P1 LDG.E.U8 R105, desc[UR12][R20.64] ;  /* 0x0000000c14699981 */ /* 0x0002a2000c1e1100 */
[----:B------:R-:W-:Y:S01]  /*34a0*/  IADD3 R22, P1, R89, R8, RZ ;  /* 0x0000000859167210 */ /* 0x000fe20007f3e0ff */
[----:B0-----:R-:W-:Y:S01]  /*34b0*/  IMAD R88, R88, R93, RZ ;  /* 0x0000005d58587224 */ /* 0x001fe200078e02ff */
[----:B------:R-:W-:Y:S02]  /*34c0*/  ISETP.GE.AND P0, PT, R23, UR9, PT ;  /* 0x0000000917007c0c */ /* 0x000fe4000bf06270 */
[----:B------:R-:W-:-:S02]  /*34d0*/  LEA.HI.X.SX32 R23, R89, R7, 0x1, P1 ;  /* 0x0000000759177211 */ /* 0x000fc400008f0eff */
[----:B-1----:R-:W-:-:S04]  /*34e0*/  LOP3.LUT R20, R0, 0x1c, RZ, 0xfc, !PT ;  /* 0x0000001c00147812 */ /* 0x002fc800078efcff */
[----:B------:R-:W-:Y:S02]  /*34f0*/  ISETP.GE.AND P1, PT, R20, UR9, PT ;  /* 0x0000000914007c0c */ /* 0x000fe4000bf26270 */
[----:B------:R-:W-:-:S04]  /*3500*/  IADD3 R20, P6, R88, R8, RZ ;  /* 0x0000000858147210 */ /* 0x000fc80007fde0ff */
[----:B------:R-:W-:Y:S02]  /*3510*/  LEA.HI.X.SX32 R21, R88, R7, 0x1, P6 ;  /* 0x0000000758157211 */ /* 0x000fe400030f0eff */
[----:B------:R-:W0:Y:S01]  /*3520*/  LDC R88, c[0x0][0x238] ;  /* 0x00008e00ff587b82 */ /* 0x000e220000000800 */
[----:B------:R-:W-:Y:S02]  /*3530*/  LOP3.LUT R89, R0, 0x10, RZ, 0xfc, !PT ;  /* 0x0000001000597812 */ /* 0x000fe400078efcff */
[----:B------:R-:W-:-:S03]  /*3540*/  ISETP.GE.AND P5, PT, R19, UR9, PT ;  /* 0x0000000913007c0c */ /* 0x000fc6000bfa6270 */
[----:B----4-:R-:W-:Y:S02]  /*3550*/  IMAD R89, R89, R92, RZ ;  /* 0x0000005c59597224 */ /* 0x010fe400078e02ff */
[----:B------:R-:W1:Y:S01]  /*3560*/  LDC R92, c[0x0][0x238] ;  /* 0x00008e00ff5c7b82 */ /* 0x000e620000000800 */
[----:B------:R-:W-:Y:S02]  /*3570*/  LOP3.LUT R3, R0, 0x14, RZ, 0xfc, !PT ;  /* 0x0000001400037812 */ /* 0x000fe400078efcff */
[----:B------:R-:W-:Y:S02]  /*3580*/  PRMT R104, RZ, 0x7610, R104 ;  /* 0x00007610ff687816 */ /* 0x000fe40000000068 */
[----:B------:R-:W-:-:S04]  /*3590*/  PRMT R103, RZ, 0x7610, R103 ;  /* 0x00007610ff677816 */ /* 0x000fc80000000067 */
[----:B------:R4:W2:Y:S01]  /*35a0*/  @!P5 LDG.E.U8 R104, desc[UR12][R22.64] ;  /* 0x0000000c1668d981 */ /* 0x0008a2000c1e1100 */
[----:B------:R-:W-:-:S03]  /*35b0*/  LOP3.LUT R19, R0, 0x10, RZ, 0xfc, !PT ;  /* 0x0000001000137812 */ /* 0x000fc600078efcff */
[----:B------:R3:W2:Y:S01]  /*35c0*/  @!P2 LDG.E.U8 R103, desc[UR12][R20.64] ;  /* 0x0000000c1467a981 */ /* 0x0006a2000c1e1100 */
[----:B0-----:R-:W-:Y:S02]  /*35d0*/  IMAD R3, R3, R88, RZ ;  /* 0x0000005803037224 */ /* 0x001fe400078e02ff */
[----:B------:R-:W0:Y:S01]  /*35e0*/  LDC R88, c[0x0][0x238] ;  /* 0x00008e00ff587b82 */ /* 0x000e220000000800 */
[----:B----4-:R-:W-:-:S04]  /*35f0*/  IADD3 R22, P6, R89, R8, RZ ;  /* 0x0000000859167210 */ /* 0x010fc80007fde0ff */
[-C--:B------:R-:W-:Y:S02]  /*3600*/  LEA.HI.X.SX32 R23, R89, R7.reuse, 0x1, P6 ;  /* 0x0000000759177211 */ /* 0x080fe400030f0eff */
[----:B------:R-:W-:Y:S02]  /*3610*/  LOP3.LUT R89, R0, 0x18, RZ, 0xfc, !PT ;  /* 0x0000001800597812 */ /* 0x000fe400078efcff */
[----:B---3--:R-:W-:Y:S02]  /*3620*/  IADD3 R20, P6, R3, R8, RZ ;  /* 0x0000000803147210 */ /* 0x008fe40007fde0ff */
[----:B------:R-:W-:Y:S01]  /*3630*/  ISETP.GE.AND P4, PT, R19, UR9, PT ;  /* 0x0000000913007c0c */ /* 0x000fe2000bf86270 */
[----:B-1----:R-:W-:Y:S02]  /*3640*/  IMAD R89, R89, R92, RZ ;  /* 0x0000005c59597224 */ /* 0x002fe400078e02ff */
[----:B------:R-:W1:Y:S01]  /*3650*/  LDC R92, c[0x0][0x238] ;  /* 0x00008e00ff5c7b82 */ /* 0x000e620000000800 */
[----:B------:R-:W-:-:S02]  /*3660*/  LEA.HI.X.SX32 R21, R3, R7, 0x1, P6 ;  /* 0x0000000703157211 */ /* 0x000fc400030f0eff */
[----:B------:R-:W-:Y:S02]  /*3670*/  LOP3.LUT R3, R0, 0x1c, RZ, 0xfc, !PT ;  /* 0x0000001c00037812 */ /* 0x000fe400078efcff */
[----:B------:R-:W-:-:S03]  /*3680*/  PRMT R102, RZ, 0x7610, R102 ;  /* 0x00007610ff667816 */ /* 0x000fc60000000066 */
[----:B0-----:R-:W-:-:S03]  /*3690*/  IMAD R3, R3, R88, RZ ;  /* 0x0000005803037224 */ /* 0x001fc600078e02ff */
[----:B------:R0:W3:Y:S01]  /*36a0*/  @!P4 LDG.E.U8 R102, desc[UR12][R22.64] ;  /* 0x0000000c1666c981 */ /* 0x0000e2000c1e1100 */
[----:B------:R-:W4:Y:S01]  /*36b0*/  LDC R88, c[0x0][0x238] ;  /* 0x00008e00ff587b82 */ /* 0x000f220000000800 */
[----:B------:R-:W-:Y:S02]  /*36c0*/  LOP3.LUT R19, R0, 0x18, RZ, 0xfc, !PT ;  /* 0x0000001800137812 */ /* 0x000fe400078efcff */
[----:B------:R-:W-:Y:S02]  /*36d0*/  PRMT R101, RZ, 0x7610, R101 ;  /* 0x00007610ff657816 */ /* 0x000fe40000000065 */
[----:B0-----:R-:W-:-:S04]  /*36e0*/  IADD3 R22, P6, R89, R8, RZ ;  /* 0x0000000859167210 */ /* 0x001fc80007fde0ff */
[----:B------:R0:W3:Y:S01]  /*36f0*/  @!P0 LDG.E.U8 R101, desc[UR12][R20.64] ;  /* 0x0000000c14658981 */ /* 0x0000e2000c1e1100 */
[----:B------:R-:W-:Y:S02]  /*3700*/  ISETP.GE.AND P3, PT, R19, UR9, PT ;  /* 0x0000000913007c0c */ /* 0x000fe4000bf66270 */
[----:B------:R-:W-:Y:S02]  /*3710*/  LEA.HI.X.SX32 R23, R89, R7, 0x1, P6 ;  /* 0x0000000759177211 */ /* 0x000fe400030f0eff */
[----:B------:R-:W-:Y:S02]  /*3720*/  LOP3.LUT R89, R0, 0x20, RZ, 0xfc, !PT ;  /* 0x0000002000597812 */ /* 0x000fe400078efcff */
[----:B------:R-:W-:Y:S02]  /*3730*/  PRMT R100, RZ, 0x7610, R100 ;  /* 0x00007610ff647816 */ /* 0x000fe40000000064 */
[----:B0-----:R-:W-:Y:S01]  /*3740*/  IADD3 R20, P6, R3, R8, RZ ;  /* 0x0000000803147210 */ /* 0x001fe20007fde0ff */
[----:B-1----:R-:W-:-:S02]  /*3750*/  IMAD R89, R89, R92, RZ ;  /* 0x0000005c59597224 */ /* 0x002fc400078e02ff */
[----:B------:R-:W0:Y:S01]  /*3760*/  LDC R92, c[0x0][0x238] ;  /* 0x00008e00ff5c7b82 */ /* 0x000e220000000800 */
[----:B------:R-:W-:Y:S01]  /*3770*/  LEA.HI.X.SX32 R21, R3, R7, 0x1, P6 ;  /* 0x0000000703157211 */ /* 0x000fe200030f0eff */
[----:B------:R1:W3:Y:S01]  /*3780*/  @!P3 LDG.E.U8 R100, desc[UR12][R22.64] ;  /* 0x0000000c1664b981 */ /* 0x0002e2000c1e1100 */
[----:B------:R-:W-:Y:S02]  /*3790*/  LOP3.LUT R3, R0, 0x24, RZ, 0xfc, !PT ;  /* 0x0000002400037812 */ /* 0x000fe400078efcff */
[----:B------:R-:W-:-:S03]  /*37a0*/  PRMT R99, RZ, 0x7610, R99 ;  /* 0x00007610ff637816 */ /* 0x000fc60000000063 */
[----:B----4-:R-:W-:-:S03]  /*37b0*/  IMAD R3, R3, R88, RZ ;  /* 0x0000005803037224 */ /* 0x010fc600078e02ff */
[----:B------:R4:W3:Y:S01]  /*37c0*/  @!P1 LDG.E.U8 R99, desc[UR12][R20.64] ;  /* 0x0000000c14639981 */ /* 0x0008e2000c1e1100 */
[----:B-1----:R-:W-:-:S04]  /*37d0*/  IADD3 R22, P6, R89, R8, RZ ;  /* 0x0000000859167210 */ /* 0x002fc80007fde0ff */
[-C--:B------:R-:W-:Y:S02]  /*37e0*/  LEA.HI.X.SX32 R23, R89, R7.reuse, 0x1, P6 ;  /* 0x0000000759177211 */ /* 0x080fe400030f0eff */
[----:B------:R-:W-:Y:S02]  /*37f0*/  LOP3.LUT R19, R0, 0x20, RZ, 0xfc, !PT ;  /* 0x0000002000137812 */ /* 0x000fe400078efcff */
[----:B------:R-:W-:Y:S01]  /*3800*/  PRMT R98, RZ, 0x7610, R98 ;  /* 0x00007610ff627816 */ /* 0x000fe20000000062 */
[----:B------:R-:W1:Y:S01]  /*3810*/  S2R R93, SR_TID.X ;  /* 0x00000000005d7919 */ /* 0x000e620000002100 */
[C---:B----4-:R-:W-:Y:S01]  /*3820*/  IADD3 R20, P6, R3.reuse, R8, RZ ;  /* 0x0000000803147210 */ /* 0x050fe20007fde0ff */
[----:B------:R-:W4:Y:S03]  /*3830*/  LDC R89, c[0x0][0x238] ;  /* 0x00008e00ff597b82 */ /* 0x000f260000000800 */
[----:B------:R-:W-:-:S02]  /*3840*/  LEA.HI.X.SX32 R21, R3, R7, 0x1, P6 ;  /* 0x0000000703157211 */ /* 0x000fc400030f0eff */
[----:B------:R-:W-:Y:S02]  /*3850*/  LOP3.LUT R3, R0, 0x28, RZ, 0xfc, !PT ;  /* 0x0000002800037812 */ /* 0x000fe400078efcff */
[----:B------:R-:W-:-:S03]  /*3860*/  ISETP.GE.AND P5, PT, R19, UR9, PT ;  /* 0x0000000913007c0c */ /* 0x000fc6000bfa6270 */
[----:B0-----:R-:W-:Y:S02]  /*3870*/  IMAD R3, R3, R92, RZ ;  /* 0x0000005c03037224 */ /* 0x001fe400078e02ff */
[----:B------:R-:W0:Y:S01]  /*3880*/  LDC R92, c[0x0][0x238] ;  /* 0x00008e00ff5c7b82 */ /* 0x000e220000000800 */
[----:B------:R-:W-:-:S04]  /*3890*/  LOP3.LUT R19, R0, 0x24, RZ, 0xfc, !PT ;  /* 0x0000002400137812 */ /* 0x000fc800078efcff */
[----:B------:R-:W-:Y:S02]  /*38a0*/  ISETP.GE.AND P2, PT, R19, UR9, PT ;  /* 0x0000000913007c0c */ /* 0x000fe4000bf46270 */
[----:B------:R-:W-:Y:S01]  /*38b0*/  LOP3.LUT R19, R0, 0x28, RZ, 0xfc, !PT ;  /* 0x0000002800137812 */ /* 0x000fe200078efcff */
[----:B------:R1:W3:Y:S03]  /*38c0*/  @!P5 LDG.E.U8 R98, desc[UR12][R22.64] ;  /* 0x0000000c1662d981 */ /* 0x0002e6000c1e1100 */
[----:B------:R-:W-:Y:S02]  /*38d0*/  ISETP.GE.AND P4, PT, R19, UR9, PT ;  /* 0x0000000913007c0c */ /* 0x000fe4000bf86270 */
[----:B-1----:R-:W-:-:S04]  /*38e0*/  IADD3 R22, P6, R3, R8, RZ ;  /* 0x0000000803167210 */ /* 0x002fc80007fde0ff */
[----:B------:R-:W-:Y:S02]  /*38f0*/  LEA.HI.X.SX32 R23, R3, R7, 0x1, P6 ;  /* 0x0000000703177211 */ /* 0x000fe400030f0eff */
[C---:B------:R-:W-:Y:S02]  /*3900*/  LOP3.LUT R3, R0.reuse, 0x30, RZ, 0xfc, !PT ;  /* 0x0000003000037812 */ /* 0x040fe400078efcff */
[C---:B------:R-:W-:Y:S02]  /*3910*/  LOP3.LUT R19, R0.reuse, 0x2c, RZ, 0xfc, !PT ;  /* 0x0000002c00137812 */ /* 0x040fe400078efcff */
[----:B------:R-:W-:Y:S01]  /*3920*/  PRMT R124, RZ, 0x7610, R124 ;  /* 0x00007610ff7c7816 */ /* 0x000fe2000000007c */
[----:B0-----:R-:W-:Y:S01]  /*3930*/  IMAD R3, R3, R92, RZ ;  /* 0x0000005c03037224 */ /* 0x001fe200078e02ff */
[----:B------:R-:W-:Y:S02]  /*3940*/  ISETP.GE.AND P0, PT, R19, UR9, PT ;  /* 0x0000000913007c0c */ /* 0x000fe4000bf06270 */
[----:B------:R-:W-:-:S02]  /*3950*/  LOP3.LUT R19, R0, 0x30, RZ, 0xfc, !PT ;  /* 0x0000003000137812 */ /* 0x000fc400078efcff */
[----:B------:R0:W3:Y:S01]  /*3960*/  @!P4 LDG.E.U8 R124, desc[UR12][R22.64] ;  /* 0x0000000c167cc981 */ /* 0x0000e2000c1e1100 */
[C---:B------:R-:W-:Y:S02]  /*3970*/  LOP3.LUT R95, R0.reuse, 0x3c, RZ, 0xfc, !PT ;  /* 0x0000003c005f7812 */ /* 0x040fe400078efcff */
[----:B------:R-:W-:Y:S02]  /*3980*/  ISETP.GE.AND P3, PT, R19, UR9, PT ;  /* 0x0000000913007c0c */ /* 0x000fe4000bf66270 */
[----:B------:R-:W-:Y:S02]  /*3990*/  LOP3.LUT R19, R0, 0x34, RZ, 0xfc, !PT ;  /* 0x0000003400137812 */ /* 0x000fe400078efcff */
[----:B0-----:R-:W-:Y:S01]  /*39a0*/  IADD3 R22, P4, R3, R8, RZ ;  /* 0x0000000803167210 */ /* 0x001fe20007f9e0ff */
[----:B------:R-:W-:-:S03]  /*39b0*/  IMAD R95, R95, R109, RZ ;  /* 0x0000006d5f5f7224 */ /* 0x000fc600078e02ff */
[----:B------:R-:W-:Y:S02]  /*39c0*/  LEA.HI.X.SX32 R23, R3, R7, 0x1, P4 ;  /* 0x0000000703177211 */ /* 0x000fe400020f0eff */
[----:B------:R-:W3:Y:S01]  /*39d0*/  LDL.LU R3, [R1+0xc4] ;  /* 0x0000c40001037983 */ /* 0x000ee20000300800 */
[----:B------:R-:W-:-:S03]  /*39e0*/  ISETP.GE.AND P1, PT, R19, UR9, PT ;  /* 0x0000000913007c0c */ /* 0x000fc6000bf26270 */
[----:B------:R-:W3:Y:S01]  /*39f0*/  LDL R109, [R1+0xc8] ;  /* 0x0000c800016d7983 */ /* 0x000ee20000100800 */
[C---:B------:R-:W-:Y:S02]  /*3a00*/  LOP3.LUT R19, R0.reuse, 0x38, RZ, 0xfc, !PT ;  /* 0x0000003800137812 */ /* 0x040fe400078efcff */
[C---:B------:R-:W-:Y:S01]  /*3a10*/  LOP3.LUT R88, R0.reuse, 0x2c, RZ, 0xfc, !PT ;  /* 0x0000002c00587812 */ /* 0x040fe200078efcff */
[----:B------:R-:W3:Y:S01]  /*3a20*/  LDL R94, [R1+0xc0] ;  /* 0x0000c000015e7983 */ /* 0x000ee20000100800 */
[----:B------:R-:W-:Y:S02]  /*3a30*/  ISETP.GE.AND P5, PT, R19, UR9, PT ;  /* 0x0000000913007c0c */ /* 0x000fe4000bfa6270 */
[----:B------:R-:W-:Y:S01]  /*3a40*/  LOP3.LUT R19, R0, 0x3c, RZ, 0xfc, !PT ;  /* 0x0000003c00137812 */ /* 0x000fe200078efcff */
[----:B------:R-:W3:Y:S03]  /*3a50*/  LDL R92, [R1+0xbc] ;  /* 0x0000bc00015c7983 */ /* 0x000ee60000100800 */
[----:B------:R-:W-:-:S02]  /*3a60*/  ISETP.GE.AND P6, PT, R19, UR9, PT ;  /* 0x0000000913007c0c */ /* 0x000fc4000bfc6270 */
[----:B------:R-:W-:Y:S02]  /*3a70*/  LOP3.LUT R19, R93, 0x3f, RZ, 0xc0, !PT ;  /* 0x0000003f5d137812 */ /* 0x000fe400078ec0ff */
[----:B------:R-:W3:Y:S01]  /*3a80*/  LDL R93, [R1+0xb8] ;  /* 0x0000b800015d7983 */ /* 0x000ee20000100800 */
[----:B----4-:R-:W-:Y:S02]  /*3a90*/  IMAD R88, R88, R89, RZ ;  /* 0x0000005958587224 */ /* 0x010fe400078e02ff */
[----:B------:R-:W0:Y:S01]  /*3aa0*/  LDC R89, c[0x0][0x238] ;  /* 0x00008e00ff597b82 */ /* 0x000e220000000800 */
[----:B------:R-:W-:-:S06]  /*3ab0*/  PRMT R123, RZ, 0x7610, R123 ;  /* 0x00007610ff7b7816 */ /* 0x000fcc000000007b */
[----:B------:R1:W4:Y:S01]  /*3ac0*/  @!P2 LDG.E.U8 R123, desc[UR12][R20.64] ;  /* 0x0000000c147ba981 */ /* 0x000322000c1e1100 */
[----:B------:R-:W-:Y:S02]  /*3ad0*/  PRMT R122, RZ, 0x7610, R122 ;  /* 0x00007610ff7a7816 */ /* 0x000fe4000000007a */
[----:B-1----:R-:W-:-:S04]  /*3ae0*/  IADD3 R20, P2, R88, R8, RZ ;  /* 0x0000000858147210 */ /* 0x002fc80007f5e0ff */
[----:B------:R-:W-:Y:S02]  /*3af0*/  LEA.HI.X.SX32 R21, R88, R7, 0x1, P2 ;  /* 0x0000000758157211 */ /* 0x000fe400010f0eff */
[----:B------:R-:W-:-:S03]  /*3b00*/  LOP3.LUT R88, R0, 0x34, RZ, 0xfc, !PT ;  /* 0x0000003400587812 */ /* 0x000fc600078efcff */
[----:B------:R1:W4:Y:S02]  /*3b10*/  @!P0 LDG.E.U8 R122, desc[UR12][R20.64] ;  /* 0x0000000c147a8981 */ /* 0x000324000c1e1100 */
[----:B0-----:R-:W-:Y:S01]  /*3b20*/  IMAD R88, R88, R89, RZ ;  /* 0x0000005958587224 */ /* 0x001fe200078e02ff */
[----:B------:R-:W-:Y:S02]  /*3b30*/  PRMT R120, RZ, 0x7610, R120 ;  /* 0x00007610ff787816 */ /* 0x000fe40000000078 */
[----:B------:R-:W-:-:S04]  /*3b40*/  PRMT R119, RZ, 0x7610, R119 ;  /* 0x00007610ff777816 */ /* 0x000fc80000000077 */
[----:B------:R0:W4:Y:S01]  /*3b50*/  @!P3 LDG.E.U8 R120, desc[UR12][R22.64] ;  /* 0x0000000c1678b981 */ /* 0x000122000c1e1100 */
[----:B-1----:R-:W-:-:S04]  /*3b60*/  IADD3 R20, P2, R88, R8, RZ ;  /* 0x0000000858147210 */ /* 0x002fc80007f5e0ff */
[----:B------:R-:W-:-:S05]  /*3b70*/  LEA.HI.X.SX32 R21, R88, R7, 0x1, P2 ;  /* 0x0000000758157211 */ /* 0x000fca00010f0eff */
[----:B------:R3:W4:Y:S01]  /*3b80*/  @!P1 LDG.E.U8 R119, desc[UR12][R20.64] ;  /* 0x0000000c14779981 */ /* 0x000722000c1e1100 */
[-C--:B0-----:R-:W-:Y:S02]  /*3b90*/  IADD3 R22, P1, R95, R8.reuse, RZ ;  /* 0x000000085f167210 */ /* 0x081fe40007f3e0ff */
[----:B--2---:R-:W-:Y:S02]  /*3ba0*/  IADD3 R88, P2, R125, R8, RZ ;  /* 0x000000087d587210 */ /* 0x004fe40007f5e0ff */
[----:B------:R-:W-:Y:S02]  /*3bb0*/  PRMT R117, RZ, 0x7610, R117 ;  /* 0x00007610ff757816 */ /* 0x000fe40000000075 */
[-C--:B------:R-:W-:Y:S01]  /*3bc0*/  LEA.HI.X.SX32 R23, R95, R7.reuse, 0x1, P1 ;  /* 0x000000075f177211 */ /* 0x080fe200008f0eff */
[----:B------:R0:W-:Y:S01]  /*3bd0*/  STL [R1+0xe4], R8 ;  /* 0x0000e40801007387 */ /* 0x0001e20000100800 */
[----:B------:R-:W-:-:S03]  /*3be0*/  LEA.HI.X.SX32 R89, R125, R7, 0x1, P2 ;  /* 0x000000077d597211 */ /* 0x000fc600010f0eff */
[----:B------:R-:W-:Y:S04]  /*3bf0*/  STL [R1+0xdc], R7 ;  /* 0x0000dc0701007387 */ /* 0x000fe80000100800 */
[----:B------:R1:W2:Y:S04]  /*3c00*/  @!P6 LDG.E.U8 R117, desc[UR12][R22.64] ;  /* 0x0000000c1675e981 */ /* 0x0002a8000c1e1100 */
[----:B0-----:R-:W4:Y:S01]  /*3c10*/  LDL R8, [R1+0xac] ;  /* 0x0000ac0001087983 */ /* 0x001f220000100800 */
[----:B------:R-:W-:Y:S02]  /*3c20*/  SHF.R.S32.HI R125, RZ, 0x1f, R5 ;  /* 0x0000001fff7d7819 */ /* 0x000fe40000011405 */
[----:B---3--:R-:W-:-:S02]  /*3c30*/  IADD3 R20, P2, R5, R109, RZ ;  /* 0x0000006d05147210 */ /* 0x008fc40007f5e0ff */
[----:B------:R-:W3:Y:S04]  /*3c40*/  LDL R109, [R1+0xb4] ;  /* 0x0000b400016d7983 */ /* 0x000ee80000100800 */
[----:B------:R0:W-:Y:S04]  /*3c50*/  STL [R1+0xe0], R3 ;  /* 0x0000e00301007387 */ /* 0x0001e80000100800 */
[----:B------:R-:W2:Y:S01]  /*3c60*/  LDL R23, [R1+0xb0] ;  /* 0x0000b00001177983 */ /* 0x000ea20000100800 */
[----:B------:R-:W-:-:S03]  /*3c70*/  IMAD.X R21, R125, 0x1, R3, P2 ;  /* 0x000000017d157824 */ /* 0x000fc600010e0603 */
[----:B------:R-:W3:Y:S01]  /*3c80*/  LDL R95, [R1+0xa8] ;  /* 0x0000a800015f7983 */ /* 0x000ee20000100800 */
[----:B-1----:R-:W-:-:S03]  /*3c90*/  IADD3 R22, P2, R5, R93, RZ ;  /* 0x0000005d05167210 */ /* 0x002fc60007f5e0ff */
[----:B------:R-:W3:Y:S01]  /*3ca0*/  LDL R93, [R1+0xa0] ;  /* 0x0000a000015d7983 */ /* 0x000ee20000100800 */
[----:B------:R-:W-:-:S06]  /*3cb0*/  PRMT R118, RZ, 0x7610, R118 ;  /* 0x00007610ff767816 */ /* 0x000fcc0000000076 */
[----:B------:R1:W3:Y:S01]  /*3cc0*/  @!P5 LDG.E.U8 R118, desc[UR12][R88.64] ;  /* 0x0000000c5876d981 */ /* 0x0002e2000c1e1100 */
[----:B------:R-:W-:Y:S02]  /*3cd0*/  ISETP.GE.AND P0, PT, R19, UR9, PT ;  /* 0x0000000913007c0c */ /* 0x000fe4000bf06270 */
[----:B-1----:R-:W-:Y:S02]  /*3ce0*/  IADD3 R88, P1, R5, R94, RZ ;  /* 0x0000005e05587210 */ /* 0x002fe40007f3e0ff */
[----:B------:R-:W-:Y:S01]  /*3cf0*/  PRMT R115, RZ, 0x7610, R115 ;  /* 0x00007610ff737816 */ /* 0x000fe20000000073 */
[----:B------:R-:W-:Y:S02]  /*3d00*/  BAR.SYNC.DEFER_BLOCKING 0x0 ;  /* 0x0000000000007b1d */ /* 0x000fe40000010000 */
[----:B------:R-:W-:-:S04]  /*3d10*/  IMAD.X R89, R125, 0x1, R92, P1 ;  /* 0x000000017d597824 */ /* 0x000fc800008e065c */
[----:B------:R-:W3:Y:S01]  /*3d20*/  LDL R92, [R1+0xa4] ;  /* 0x0000a400015c7983 */ /* 0x000ee20000100800 */
[----:B------:R-:W-:-:S03]  /*3d30*/  PRMT R114, RZ, 0x7610, R114 ;  /* 0x00007610ff727816 */ /* 0x000fc60000000072 */
[----:B------:R-:W3:Y:S04]  /*3d40*/  LDL R94, [R1+0x98] ;  /* 0x00009800015e7983 */ /* 0x000ee80000100800 */
[----:B0-----:R-:W3:Y:S01]  /*3d50*/  LDL.LU R3, [R1+0x94] ;  /* 0x0000940001037983 */ /* 0x001ee20000300800 */
[----:B------:R-:W-:-:S03]  /*3d60*/  PRMT R112, RZ, 0x7610, R112 ;  /* 0x00007610ff707816 */ /* 0x000fc60000000070 */
[----:B------:R-:W3:Y:S04]  /*3d70*/  LDL.LU R7, [R1+0x9c] ;  /* 0x00009c0001077983 */ /* 0x000ee80000300800 */
[----:B------:R2:W3:Y:S04]  /*3d80*/  @!P0 LDG.E.U8 R115, desc[UR12][R20.64] ;  /* 0x0000000c14738981 */ /* 0x0004e8000c1e1100 */
[----:B------:R3:W3:Y:S01]  /*3d90*/  @!P0 LDG.E.U8 R114, desc[UR12][R88.64] ;  /* 0x0000000c58728981 */ /* 0x0006e2000c1e1100 */
[----:B--2---:R-:W-:-:S05]  /*3da0*/  IADD3 R20, P1, R5, R23, RZ ;  /* 0x0000001705147210 */ /* 0x004fca0007f3e0ff */
[----:B----4-:R-:W-:Y:S01]  /*3db0*/  IMAD.X R21, R125, 0x1, R8, P1 ;  /* 0x000000017d157824 */ /* 0x010fe200008e0608 */
[----:B---3--:R-:W-:Y:S01]  /*3dc0*/  IADD3 R88, P1, R5, R95, RZ ;  /* 0x0000005f05587210 */ /* 0x008fe20007f3e0ff */
[----:B------:R-:W2:Y:S01]  /*3dd0*/  LDL.LU R8, [R1+0x84] ;  /* 0x0000840001087983 */ /* 0x000ea20000300800 */
[----:B------:R-:W-:-:S03]  /*3de0*/  IMAD.X R23, R125, 0x1, R109, P2 ;  /* 0x000000017d177824 */ /* 0x000fc600010e066d */
[----:B------:R-:W3:Y:S04]  /*3df0*/  LDL R95, [R1+0x90] ;  /* 0x00009000015f7983 */ /* 0x000ee80000100800 */
[----:B------:R0:W4:Y:S02]  /*3e00*/  @!P0 LDG.E.U8 R112, desc[UR12][R20.64] ;  /* 0x0000000c14708981 */ /* 0x000124000c1e1100 */
[----:B0-----:R-:W-:Y:S02]  /*3e10*/  IADD3 R20, P2, R5, R93, RZ ;  /* 0x0000005d05147210 */ /* 0x001fe40007f5e0ff */
[----:B------:R-:W2:Y:S01]  /*3e20*/  LDL R93, [R1+0x8c] ;  /* 0x00008c00015d7983 */ /* 0x000ea20000100800 */
[----:B------:R-:W-:Y:S02]  /*3e30*/  PRMT R113, RZ, 0x7610, R113 ;  /* 0x00007610ff717816 */ /* 0x000fe40000000071 */
[----:B------:R-:W-:-:S04]  /*3e40*/  PRMT R110, RZ, 0x7610, R110 ;  /* 0x00007610ff6e7816 */ /* 0x000fc8000000006e */
[----:B------:R0:W4:Y:S01]  /*3e50*/  @!P0 LDG.E.U8 R113, desc[UR12][R22.64] ;  /* 0x0000000c16718981 */ /* 0x000122000c1e1100 */
[----:B------:R-:W-:-:S03]  /*3e60*/  IMAD.X R89, R125, 0x1, R92, P1 ;  /* 0x000000017d597824 */ /* 0x000fc600008e065c */
[----:B------:R-:W4:Y:S01]  /*3e70*/  LDL R92, [R1+0x88] ;  /* 0x00008800015c7983 */ /* 0x000f220000100800 */
[----:B0-----:R-:W-:-:S03]  /*3e80*/  IADD3 R22, P1, R5, R94, RZ ;  /* 0x0000005e05167210 */ /* 0x001fc60007f3e0ff */
[----:B------:R-:W4:Y:S01]  /*3e90*/  LDL R94, [R1+0x80] ;  /* 0x00008000015e7983 */ /* 0x000f220000100800 */
[----:B------:R-:W-:-:S03]  /*3ea0*/  IMAD.X R21, R125, 0x1, R7, P2 ;  /* 0x000000017d157824 */ /* 0x000fc600010e0607 */
[----:B------:R0:W-:Y:S01]  /*3eb0*/  STL [R1+0xe8], R7 ;  /* 0x0000e80701007387 */ /* 0x0001e20000100800 */
[----:B------:R-:W-:-:S03]  /*3ec0*/  IMAD.X R23, R125, 0x1, R3, P1 ;  /* 0x000000017d177824 */ /* 0x000fc600008e0603 */
[----:B------:R3:W4:Y:S04]  /*3ed0*/  @!P0 LDG.E.U8 R110, desc[UR12][R20.64] ;  /* 0x0000000c146e8981 */ /* 0x000728000c1e1100 */
[----:B0-----:R-:W4:Y:S04]  /*3ee0*/  LDL.LU R7, [R1+0x7c] ;  /* 0x00007c0001077983 */ /* 0x001f280000300800 */
[----:B------:R0:W-:Y:S04]  /*3ef0*/  STL [R1+0xec], R3 ;  /* 0x0000ec0301007387 */ /* 0x0001e80000100800 */
[----:B0-----:R-:W4:Y:S01]  /*3f00*/  LDL.LU R3, [R1+0x74] ;  /* 0x0000740001037983 */ /* 0x001f220000300800 */
[----:B---3--:R-:W-:-:S05]  /*3f10*/  IADD3 R20, P1, R5, R95, RZ ;  /* 0x0000005f05147210 */ /* 0x008fca0007f3e0ff */
[----:B--2---:R-:W-:Y:S02]  /*3f20*/  IMAD.X R21, R125, 0x1, R93, P1 ;  /* 0x000000017d157824 */ /* 0x004fe400008e065d */
[----:B------:R-:W2:Y:S01]  /*3f30*/  LDL R93, [R1+0x78] ;  /* 0x00007800015d7983 */ /* 0x000ea20000100800 */
[----:B------:R-:W-:-:S06]  /*3f40*/  PRMT R108, RZ, 0x7610, R108 ;  /* 0x00007610ff6c7816 */ /* 0x000fcc000000006c */
[----:B------:R4:W3:Y:S01]  /*3f50*/  @!P0 LDG.E.U8 R108, desc[UR12][R22.64] ;  /* 0x0000000c166c8981 */ /* 0x0008e2000c1e1100 */
[----:B------:R-:W-:-:S06]  /*3f60*/  PRMT R107, RZ, 0x7610, R107 ;  /* 0x00007610ff6b7816 */ /* 0x000fcc000000006b */
[----:B------:R0:W3:Y:S01]  /*3f70*/  @!P0 LDG.E.U8 R107, desc[UR12][R20.64] ;  /* 0x0000000c146b8981 */ /* 0x0000e2000c1e1100 */
[----:B----4-:R-:W-:-:S03]  /*3f80*/  IADD3 R22, P1, R5, R92, RZ ;  /* 0x0000005c05167210 */ /* 0x010fc60007f3e0ff */
[----:B------:R-:W4:Y:S02]  /*3f90*/  LDL R92, [R1+0x70] ;  /* 0x00007000015c7983 */ /* 0x000f240000100800 */
[----:B------:R-:W-:Y:S02]  /*3fa0*/  IMAD.X R23, R125, 0x1, R8, P1 ;  /* 0x000000017d177824 */ /* 0x000fe400008e0608 */
[----:B------:R1:W-:Y:S01]  /*3fb0*/  STL [R1+0xf0], R8 ;  /* 0x0000f00801007387 */ /* 0x0003e20000100800 */
[----:B0-----:R-:W-:-:S03]  /*3fc0*/  IADD3 R20, P1, R5, R94, RZ ;  /* 0x0000005e05147210 */ /* 0x001fc60007f3e0ff */
[----:B-1----:R-:W3:Y:S01]  /*3fd0*/  LDL.LU R8, [R1+0x6c] ;  /* 0x00006c0001087983 */ /* 0x002ee20000300800 */
[----:B------:R-:W-:-:S03]  /*3fe0*/  PRMT R90, RZ, 0x7610, R90 ;  /* 0x00007610ff5a7816 */ /* 0x000fc6000000005a */
[----:B------:R-:W3:Y:S01]  /*3ff0*/  LDL R94, [R1+0x68] ;  /* 0x00006800015e7983 */ /* 0x000ee20000100800 */
[----:B------:R-:W-:-:S03]  /*4000*/  IMAD.X R21, R125, 0x1, R7, P1 ;  /* 0x000000017d157824 */ /* 0x000fc600008e0607 */
[----:B------:R0:W-:Y:S04]  /*4010*/  STL [R1+0xf4], R7 ;  /* 0x0000f40701007387 */ /* 0x0001e80000100800 */
[----:B------:R2:W3:Y:S04]  /*4020*/  @!P0 LDG.E.U8 R90, desc[UR12][R20.64] ;  /* 0x0000000c145a8981 */ /* 0x0004e8000c1e1100 */
[----:B0-----:R-:W3:Y:S01]  /*4030*/  LDL.LU R7, [R1+0x64] ;  /* 0x0000640001077983 */ /* 0x001ee20000300800 */
[----:B--2---:R-:W-:-:S03]  /*4040*/  IADD3 R20, P1, R5, R93, RZ ;  /* 0x0000005d05147210 */ /* 0x004fc60007f3e0ff */
[----:B------:R-:W2:Y:S02]  /*4050*/  LDL R93, [R1+0x60] ;  /* 0x00006000015d7983 */ /* 0x000ea40000100800 */
[----:B------:R-:W-:Y:S02]  /*4060*/  IMAD.X R21, R125, 0x1, R3, P1 ;  /* 0x000000017d157824 */ /* 0x000fe400008e0603 */
[----:B------:R0:W-:Y:S04]  /*4070*/  STL [R1+0xf8], R3 ;  /* 0x0000f80301007387 */ /* 0x0001e80000100800 */
[----:B0-----:R-:W2:Y:S01]  /*4080*/  LDL.LU R3, [R1+0x5c] ;  /* 0x00005c0001037983 */ /* 0x001ea20000300800 */
[----:B------:R-:W-:-:S06]  /*4090*/  PRMT R111, RZ, 0x7610, R111 ;  /* 0x00007610ff6f7816 */ /* 0x000fcc000000006f */
[----:B------:R0:W2:Y:S02]  /*40a0*/  @!P0 LDG.E.U8 R111, desc[UR12][R88.64] ;  /* 0x0000000c586f8981 */ /* 0x0000a4000c1e1100 */
[----:B0-----:R-:W-:-:S06]  /*40b0*/  PRMT R89, RZ, 0x7610, R89 ;  /* 0x00007610ff597816 */ /* 0x001fcc0000000059 */
[----:B------:R4:W2:Y:S01]  /*40c0*/  @!P0 LDG.E.U8 R89, desc[UR12][R20.64] ;  /* 0x0000000c14598981 */ /* 0x0008a2000c1e1100 */
[----:B------:R-:W-:Y:S02]  /*40d0*/  PRMT R88, RZ, 0x7610, R88 ;  /* 0x00007610ff587816 */ /* 0x000fe40000000058 */
[----:B----4-:R-:W-:Y:S02]  /*40e0*/  IADD3 R20, P1, R5, R92, RZ ;  /* 0x0000005c05147210 */ /* 0x010fe40007f3e0ff */
[----:B------:R-:W4:Y:S03]  /*40f0*/  LDL R92, [R1+0x58] ;  /* 0x00005800015c7983 */ /* 0x000f260000100800 */
[----:B---3--:R-:W-:Y:S01]  /*4100*/  IMAD.X R21, R125, 0x1, R8, P1 ;  /* 0x000000017d157824 */ /* 0x008fe200008e0608 */
[----:B------:R0:W-:Y:S01]  /*4110*/  STL [R1+0xfc], R8 ;  /* 0x0000fc0801007387 */ /* 0x0001e20000100800 */
[----:B------:R-:W-:-:S03]  /*4120*/  PRMT R106, RZ, 0x7610, R106 ;  /* 0x00007610ff6a7816 */ /* 0x000fc6000000006a */
[----:B------:R1:W3:Y:S04]  /*4130*/  @!P0 LDG.E.U8 R88, desc[UR12][R20.64] ;  /* 0x0000000c14588981 */ /* 0x0002e8000c1e1100 */
[----:B------:R1:W3:Y:S04]  /*4140*/  @!P0 LDG.E.U8 R106, desc[UR12][R22.64] ;  /* 0x0000000c166a8981 */ /* 0x0002e8000c1e1100 */
[----:B0-----:R-:W3:Y:S01]  /*4150*/  LDL.LU R8, [R1+0x54] ;  /* 0x0000540001087983 */ /* 0x001ee20000300800 */
[----:B-1----:R-:W-:-:S03]  /*4160*/  IADD3 R20, P1, R5, R94, RZ ;  /* 0x0000005e05147210 */ /* 0x002fc60007f3e0ff */
[----:B------:R-:W3:Y:S01]  /*4170*/  LDL R94, [R1+0x50] ;  /* 0x00005000015e7983 */ /* 0x000ee20000100800 */
[----:B------:R-:W-:Y:S01]  /*4180*/  PRMT R23, RZ, 0x7610, R23 ;  /* 0x00007610ff177816 */ /* 0x000fe20000000017 */
[----:B------:R-:W-:Y:S02]  /*4190*/  IMAD.X R21, R125, 0x1, R7, P1 ;  /* 0x000000017d157824 */ /* 0x000fe400008e0607 */
[----:B------:R0:W-:Y:S04]  /*41a0*/  STL [R1+0x100], R7 ;  /* 0x0001000701007387 */ /* 0x0001e80000100800 */
[----:B------:R2:W3:Y:S04]  /*41b0*/  @!P0 LDG.E.U8 R23, desc[UR12][R20.64] ;  /* 0x0000000c14178981 */ /* 0x0004e8000c1e1100 */
[----:B0-----:R-:W3:Y:S04]  /*41c0*/  LDL.LU R7, [R1+0x4c] ;  /* 0x00004c0001077983 */ /* 0x001ee80000300800 */
[----:B------:R-:W3:Y:S01]  /*41d0*/  LDL R109, [R1+0x48] ;  /* 0x00004800016d7983 */ /* 0x000ee20000100800 */
[----:B--2---:R-:W-:-:S05]  /*41e0*/  IADD3 R20, P1, R5, R93, RZ ;  /* 0x0000005d05147210 */ /* 0x004fca0007f3e0ff */
[----:B------:R-:W-:Y:S01]  /*41f0*/  IMAD.X R21, R125, 0x1, R3, P1 ;  /* 0x000000017d157824 */ /* 0x000fe200008e0603 */
[----:B------:R0:W-:Y:S04]  /*4200*/  STL [R1+0x104], R3 ;  /* 0x0001040301007387 */ /* 0x0001e80000100800 */
[----:B0-----:R-:W2:Y:S01]  /*4210*/  LDL.LU R3, [R1+0x44] ;  /* 0x0000440001037983 */ /* 0x001ea20000300800 */
[----:B------:R-:W-:-:S03]  /*4220*/  PRMT R22, RZ, 0x7610, R22 ;  /* 0x00007610ff167816 */ /* 0x000fc60000000016 */
[----:B------:R-:W2:Y:S04]  /*4230*/  LDL R95, [R1+0x40] ;  /* 0x00004000015f7983 */ /* 0x000ea80000100800 */
[----:B------:R0:W2:Y:S02]  /*4240*/  @!P0 LDG.E.U8 R22, desc[UR12][R20.64] ;  /* 0x0000000c14168981 */ /* 0x0000a4000c1e1100 */
[----:B0-----:R-:W-:Y:S02]  /*4250*/  PRMT R21, RZ, 0x7610, R21 ;  /* 0x00007610ff157816 */ /* 0x001fe40000000015 */
[----:B----4-:R-:W-:Y:S02]  /*4260*/  IADD3 R92, P1, R5, R92, RZ ;  /* 0x0000005c055c7210 */ /* 0x010fe40007f3e0ff */
[----:B------:R-:W-:-:S03]  /*4270*/  PRMT R20, RZ, 0x7610, R20 ;  /* 0x00007610ff147816 */ /* 0x000fc60000000014 */
[----:B---3--:R-:W-:Y:S01]  /*4280*/  IMAD.X R93, R125, 0x1, R8, P1 ;  /* 0x000000017d5d7824 */ /* 0x008fe200008e0608 */
[----:B------:R0:W-:Y:S04]  /*4290*/  STL [R1+0x108], R8 ;  /* 0x0001080801007387 */ /* 0x0001e80000100800 */
[----:B------:R1:W3:Y:S04]  /*42a0*/  @!P0 LDG.E.U8 R21, desc[UR12][R92.64] ;  /* 0x0000000c5c158981 */ /* 0x0002e8000c1e1100 */
[----:B0-----:R-:W4:Y:S01]  /*42b0*/  LDL.LU R8, [R1+0x3c] ;  /* 0x00003c0001087983 */ /* 0x001f220000300800 */
[----:B-1----:R-:W-:-:S03]  /*42c0*/  IADD3 R92, P1, R5, R94, RZ ;  /* 0x0000005e055c7210 */ /* 0x002fc60007f3e0ff */
[----:B------:R-:W3:Y:S02]  /*42d0*/  LDL R94, [R1+0x38] ;  /* 0x00003800015e7983 */ /* 0x000ee40000100800 */
[----:B------:R-:W-:Y:S02]  /*42e0*/  IMAD.X R93, R125, 0x1, R7, P1 ;  /* 0x000000017d5d7824 */ /* 0x000fe400008e0607 */
[----:B------:R0:W-:Y:S04]  /*42f0*/  STL [R1+0x10c], R7 ;  /* 0x00010c0701007387 */ /* 0x0001e80000100800 */
[----:B------:R1:W3:Y:S04]  /*4300*/  @!P0 LDG.E.U8 R20, desc[UR12][R92.64] ;  /* 0x0000000c5c148981 */ /* 0x0002e8000c1e1100 */
[----:B0-----:R-:W3:Y:S01]  /*4310*/  LDL.LU R7, [R1+0x34] ;  /* 0x0000340001077983 */ /* 0x001ee20000300800 */
[----:B-1----:R-:W-:-:S03]  /*4320*/  IADD3 R92, P1, R5, R109, RZ ;  /* 0x0000006d055c7210 */ /* 0x002fc60007f3e0ff */
[----:B------:R-:W3:Y:S02]  /*4330*/  LDL R109, [R1+0x30] ;  /* 0x00003000016d7983 */ /* 0x000ee40000100800 */
[----:B--2---:R-:W-:Y:S02]  /*4340*/  IMAD.X R93, R125, 0x1, R3, P1 ;  /* 0x000000017d5d7824 */ /* 0x004fe400008e0603 */
[----:B------:R0:W-:Y:S04]  /*4350*/  STL [R1+0x110], R3 ;  /* 0x0001100301007387 */ /* 0x0001e80000100800 */
[----:B0-----:R-:W2:Y:S01]  /*4360*/  LDL.LU R3, [R1+0x2c] ;  /* 0x00002c0001037983 */ /* 0x001ea20000300800 */
[----:B------:R-:W-:-:S06]  /*4370*/  PRMT R19, RZ, 0x7610, R19 ;  /* 0x00007610ff137816 */ /* 0x000fcc0000000013 */
[----:B------:R0:W2:Y:S01]  /*4380*/  @!P0 LDG.E.U8 R19, desc[UR12][R92.64] ;  /* 0x0000000c5c138981 */ /* 0x0000a2000c1e1100 */
[----:B------:R-:W-:Y:S02]  /*4390*/  PRMT R91, RZ, 0x7610, R91 ;  /* 0x00007610ff5b7816 */ /* 0x000fe4000000005b */
[----:B0-----:R-:W-:-:S05]  /*43a0*/  IADD3 R92, P1, R5, R95, RZ ;  /* 0x0000005f055c7210 */ /* 0x001fca0007f3e0ff */
[----:B----4-:R-:W-:-:S05]  /*43b0*/  IMAD.X R93, R125, 0x1, R8, P1 ;  /* 0x000000017d5d7824 */ /* 0x010fca00008e0608 */
[----:B------:R0:W4:Y:S01]  /*43c0*/  @!P0 LDG.E.U8 R91, desc[UR12][R92.64] ;  /* 0x0000000c5c5b8981 */ /* 0x000122000c1e1100 */
[----:B---3--:R-:W-:Y:S02]  /*43d0*/  IADD3 R94, P1, R5, R94, RZ ;  /* 0x0000005e055e7210 */ /* 0x008fe40007f3e0ff */
[----:B0-----:R-:W-:-:S03]  /*43e0*/  PRMT R92, RZ, 0x7610, R92 ;  /* 0x00007610ff5c7816 */ /* 0x001fc6000000005c */
[----:B------:R-:W-:-:S05]  /*43f0*/  IMAD.X R95, R125, 0x1, R7, P1 ;  /* 0x000000017d5f7824 */ /* 0x000fca00008e0607 */
[----:B------:R0:W3:Y:S01]  /*4400*/  @!P0 LDG.E.U8 R92, desc[UR12][R94.64] ;  /* 0x0000000c5e5c8981 */ /* 0x0000e2000c1e1100 */
[----:B------:R-:W-:-:S03]  /*4410*/  PRMT R93, RZ, 0x7610, R93 ;  /* 0x00007610ff5d7816 */ /* 0x000fc6000000005d */
[----:B------:R1:W-:Y:S01]  /*4420*/  STL [R1+0x114], R8 ;  /* 0x0001140801007387 */ /* 0x0003e20000100800 */
[----:B0-----:R-:W-:-:S03]  /*4430*/  IADD3 R94, P1, R5, R109, RZ ;  /* 0x0000006d055e7210 */ /* 0x001fc60007f3e0ff */
[----:B-1----:R-:W4:Y:S04]  /*4440*/  LDL.LU R8, [R1+0x24] ;  /* 0x0000240001087983 */ /* 0x002f280000300800 */
[----:B------:R0:W-:Y:S04]  /*4450*/  STL [R1+0x118], R7 ;  /* 0x0001180701007387 */ /* 0x0001e80000100800 */
[----:B0-----:R-:W3:Y:S01]  /*4460*/  LDL.LU R7, [R1+0x14] ;  /* 0x0000140001077983 */ /* 0x001ee20000300800 */
[----:B--2---:R-:W-:-:S03]  /*4470*/  IMAD.X R95, R125, 0x1, R3, P1 ;  /* 0x000000017d5f7824 */ /* 0x004fc600008e0603 */
[----:B------:R0:W-:Y:S04]  /*4480*/  STL [R1+0x11c], R3 ;  /* 0x00011c0301007387 */ /* 0x0001e80000100800 */
[----:B------:R1:W2:Y:S04]  /*4490*/  @!P0 LDG.E.U8 R93, desc[UR12][R94.64] ;  /* 0x0000000c5e5d8981 */ /* 0x0002a8000c1e1100 */
[----:B0-----:R-:W2:Y:S04]  /*44a0*/  LDL.LU R3, [R1+0xc] ;  /* 0x00000c0001037983 */ /* 0x001ea80000300800 */
[----:B------:R-:W3:Y:S01]  /*44b0*/  LDL R95, [R1+0x28] ;  /* 0x00002800015f7983 */ /* 0x000ee20000100800 */
[----:B-1----:R-:W0:Y:S01]  /*44c0*/  S2R R94, SR_TID.X ;  /* 0x00000000005e7919 */ /* 0x002e220000002100 */
[----:B------:R-:W-:Y:S01]  /*44d0*/  PRMT R96, RZ, 0x7610, R96 ;  /* 0x00007610ff607816 */ /* 0x000fe20000000060 */
[C---:B0-----:R-:W-:Y:S01]  /*44e0*/  IMAD.SHL.U32 R109, R94.reuse, 0x8, RZ ;  /* 0x000000085e6d7824 */ /* 0x041fe200078e00ff */
[----:B------:R-:W-:-:S04]  /*44f0*/  LOP3.LUT R94, R94, 0x7f, RZ, 0xc0, !PT ;  /* 0x0000007f5e5e7812 */ /* 0x000fc800078ec0ff */
[----:B------:R-:W-:-:S05]  /*4500*/  LOP3.LUT R109, R109, 0x30, RZ, 0xc0, !PT ;  /* 0x000000306d6d7812 */ /* 0x000fca00078ec0ff */
[----:B------:R-:W-:-:S05]  /*4510*/  IMAD R109, R94, 0x40, R109 ;  /* 0x000000405e6d7824 */ /* 0x000fca00078e026d */
[----:B------:R-:W-:Y:S01]  /*4520*/  LOP3.LUT R109, R109, R0, RZ, 0xfc, !PT ;  /* 0x000000006d6d7212 */ /* 0x000fe200078efcff */
[----:B----4-:R0:W-:Y:S01]  /*4530*/  STL [R1+0x120], R8 ;  /* 0x0001200801007387 */ /* 0x0101e20000100800 */
[----:B---3--:R-:W-:-:S05]  /*4540*/  IADD3 R94, P1, R5, R95, RZ ;  /* 0x0000005f055e7210 */ /* 0x008fca0007f3e0ff */
[----:B------:R-:W-:Y:S02]  /*4550*/  IMAD.X R95, R125, 0x1, R8, P1 ;  /* 0x000000017d5f7824 */ /* 0x000fe400008e0608 */
[----:B0-----:R-:W3:Y:S04]  /*4560*/  LDL.LU R8, [R1+0x4] ;  /* 0x0000040001087983 */ /* 0x001ee80000300800 */
[----:B------:R0:W4:Y:S04]  /*4570*/  @!P0 LDG.E.U8 R96, desc[UR12][R94.64] ;  /* 0x0000000c5e608981 */ /* 0x000128000c1e1100 */
[----:B------:R-:W0:Y:S04]  /*4580*/  LDL R95, [R1+0x20] ;  /* 0x00002000015f7983 */ /* 0x000e280000100800 */
[----:B------:R-:W2:Y:S04]  /*4590*/  LDL.LU R0, [R1+0x1c] ;  /* 0x00001c0001007983 */ /* 0x000ea80000300800 */
[----:B------:R1:W-:Y:S02]  /*45a0*/  STS.U8 [R109+UR8+0x4000], R97 ;  /* 0x004000616d007988 */ /* 0x0003e40008000008 */
[----:B-1----:R-:W-:-:S02]  /*45b0*/  PRMT R97, RZ, 0x7610, R97 ;  /* 0x00007610ff617816 */ /* 0x002fc40000000061 */
[----:B0-----:R-:W-:-:S05]  /*45c0*/  IADD3 R94, P1, R5, R95, RZ ;  /* 0x0000005f055e7210 */ /* 0x001fca0007f3e0ff */
[----:B--2---:R-:W-:Y:S01]  /*45d0*/  IMAD.X R95, R125, 0x1, R0, P1 ;  /* 0x000000017d5f7824 */ /* 0x004fe200008e0600 */
[----:B------:R0:W-:Y:S04]  /*45e0*/  STL [R1+0x124], R0 ;  /* 0x0001240001007387 */ /* 0x0001e80000100800 */
[----:B------:R1:W2:Y:S04]  /*45f0*/  @!P0 LDG.E.U8 R97, desc[UR12][R94.64] ;  /* 0x0000000c5e618981 */ /* 0x0002a8000c1e1100 */
[----:B0-----:R-:W3:Y:S04]  /*4600*/  LDL.LU R0, [R1+0x10] ;  /* 0x0000100001007983 */ /* 0x001ee80000300800 */
[----:B------:R-:W1:Y:S04]  /*4610*/  LDL R95, [R1+0x18] ;  /* 0x00001800015f7983 */ /* 0x000e680000100800 */
[----:B------:R0:W-:Y:S02]  /*4620*/  STS.U8 [R109+UR8+0x4004], R105 ;  /* 0x004004696d007988 */ /* 0x0001e40008000008 */
[----:B0-----:R-:W-:-:S02]  /*4630*/  PRMT R105, RZ, 0x7610, R105 ;  /* 0x00007610ff697816 */ /* 0x001fc40000000069 */
[----:B------:R0:W-:Y:S04]  /*4640*/  STS.U8 [R109+UR8+0x4008], R104 ;  /* 0x004008686d007988 */ /* 0x0001e80008000008 */
[----:B------:R4:W-:Y:S01]  /*4650*/  STL [R1+0x128], R7 ;  /* 0x0001280701007387 */ /* 0x0009e20000100800 */
[----:B0-----:R-:W-:Y:S02]  /*4660*/  PRMT R104, RZ, 0x7610, R104 ;  /* 0x00007610ff687816 */ /* 0x001fe40000000068 */
[----:B-1----:R-:W-:-:S05]  /*4670*/  IADD3 R94, P1, R5, R95, RZ ;  /* 0x0000005f055e7210 */ /* 0x002fca0007f3e0ff */
[----:B------:R-:W-:Y:S02]  /*4680*/  IMAD.X R95, R125, 0x1, R7, P1 ;  /* 0x000000017d5f7824 */ /* 0x000fe400008e0607 */
[----:B----4-:R-:W4:Y:S04]  /*4690*/  LDL.LU R7, [R1] ;  /* 0x0000000001077983 */ /* 0x010f280000300800 */
[----:B------:R3:W2:Y:S02]  /*46a0*/  @!P0 LDG.E.U8 R105, desc[UR12][R94.64] ;  /* 0x0000000c5e698981 */ /* 0x0006a4000c1e1100 */
[----:B---3--:R-:W-:-:S05]  /*46b0*/  IADD3 R94, P1, R5, R0, RZ ;  /* 0x00000000055e7210 */ /* 0x008fca0007f3e0ff */
[----:B------:R-:W-:-:S05]  /*46c0*/  IMAD.X R95, R125, 0x1, R3, P1 ;  /* 0x000000017d5f7824 */ /* 0x000fca00008e0603 */
[----:B------:R0:W3:Y:S04]  /*46d0*/  @!P0 LDG.E.U8 R104, desc[UR12][R94.64] ;  /* 0x0000000c5e688981 */ /* 0x0000e8000c1e1100 */
[----:B------:R-:W0:Y:S04]  /*46e0*/  LDL R95, [R1+0x8] ;  /* 0x00000800015f7983 */ /* 0x000e280000100800 */
[----:B------:R1:W-:Y:S02]  /*46f0*/  STS.U8 [R109+UR8+0x400c], R103 ;  /* 0x00400c676d007988 */ /* 0x0003e40008000008 */
[----:B-1----:R-:W-:-:S05]  /*4700*/  LOP3.LUT R103, R109, 0x10, RZ, 0x3c, !PT ;  /* 0x000000106d677812 */ /* 0x002fca00078e3cff */
[----:B------:R1:W-:Y:S02]  /*4710*/  STS.U8 [R103+UR8+0x4000], R102 ;  /* 0x0040006667007988 */ /* 0x0003e40008000008 */
[----:B-1----:R-:W-:Y:S02]  /*4720*/  PRMT R102, RZ, 0x7610, R102 ;  /* 0x00007610ff667816 */ /* 0x002fe40000000066 */
[----:B------:R1:W-:Y:S02]  /*4730*/  STS.U8 [R103+UR8+0x4004], R101 ;  /* 0x0040046567007988 */ /* 0x0003e40008000008 */
[----:B-1----:R-:W-:Y:S02]  /*4740*/  PRMT R101, RZ, 0x7610, R101 ;  /* 0x00007610ff657816 */ /* 0x002fe40000000065 */
[----:B------:R1:W-:Y:S02]  /*4750*/  STS.U8 [R103+UR8+0x4008], R100 ;  /* 0x0040086467007988 */ /* 0x0003e40008000008 */
[----:B-1----:R-:W-:-:S02]  /*4760*/  PRMT R100, RZ, 0x7610, R100 ;  /* 0x00007610ff647816 */ /* 0x002fc40000000064 */
[----:B------:R1:W-:Y:S02]  /*4770*/  STS.U8 [R103+UR8+0x400c], R99 ;  /* 0x00400c6367007988 */ /* 0x0003e40008000008 */
[----:B-1----:R-:W-:Y:S02]  /*4780*/  PRMT R99, RZ, 0x7610, R99 ;  /* 0x00007610ff637816 */ /* 0x002fe40000000063 */
[----:B------:R-:W-:Y:S02]  /*4790*/  PRMT R103, RZ, 0x7610, R103 ;  /* 0x00007610ff677816 */ /* 0x000fe40000000067 */
[----:B------:R-:W-:-:S05]  /*47a0*/  LOP3.LUT R109, R109, 0x20, RZ, 0x3c, !PT ;  /* 0x000000206d6d7812 */ /* 0x000fca00078e3cff */
[----:B------:R1:W-:Y:S02]  /*47b0*/  STS.U8 [R109+UR8+0x4000], R98 ;  /* 0x004000626d007988 */ /* 0x0003e40008000008 */
[----:B-1----:R-:W-:Y:S02]  /*47c0*/  PRMT R98, RZ, 0x7610, R98 ;  /* 0x00007610ff627816 */ /* 0x002fe40000000062 */
[----:B------:R1:W-:Y:S02]  /*47d0*/  STS.U8 [R109+UR8+0x4004], R123 ;  /* 0x0040047b6d007988 */ /* 0x0003e40008000008 */
[----:B-1----:R-:W-:Y:S02]  /*47e0*/  PRMT R123, RZ, 0x7610, R123 ;  /* 0x00007610ff7b7816 */ /* 0x002fe4000000007b */
[----:B0-----:R-:W-:-:S05]  /*47f0*/  IADD3 R94, P1, R5, R95, RZ ;  /* 0x0000005f055e7210 */ /* 0x001fca0007f3e0ff */
[----:B------:R-:W-:-:S05]  /*4800*/  IMAD.X R95, R125, 0x1, R8, P1 ;  /* 0x000000017d5f7824 */ /* 0x000fca00008e0608 */
[----:B------:R4:W3:Y:S02]  /*4810*/  @!P0 LDG.E.U8 R102, desc[UR12][R94.64] ;  /* 0x0000000c5e668981 */ /* 0x0008e4000c1e1100 */
[----:B----4-:R-:W-:-:S05]  /*4820*/  IADD3 R94, P1, R5, R7, RZ ;  /* 0x00000007055e7210 */ /* 0x010fca0007f3e0ff */
[----:B------:R-:W-:-:S05]  /*4830*/  IMAD.X R95, R125, 0x1, R121, P1 ;  /* 0x000000017d5f7824 */ /* 0x000fca00008e0679 */
[----:B------:R0:W4:Y:S02]  /*4840*/  @!P0 LDG.E.U8 R101, desc[UR12][R94.64] ;  /* 0x0000000c5e658981 */ /* 0x000124000c1e1100 */
[----:B0-----:R-:W-:-:S05]  /*4850*/  IADD3 R94, P1, R5, R116, RZ ;  /* 0x00000074055e7210 */ /* 0x001fca0007f3e0ff */
        /* <DEDUP_REMOVED lines=15> */
[----:B------:R-:W-:Y:S01]  /*4950*/  IMAD.X R95, R125, 0x1, R13, P1 ;  /* 0x000000017d5f7824 */ /* 0x000fe200008e060d */
[----:B------:R-:W-:-:S06]  /*4960*/  PRMT R125, RZ, 0x7610, R125 ;  /* 0x00007610ff7d7816 */ /* 0x000fcc000000007d */
[----:B------:R0:W4:Y:S02]  /*4970*/  @!P0 LDG.E.U8 R125, desc[UR12][R94.64] ;  /* 0x0000000c5e7d8981 */ /* 0x000124000c1e1100 */
[----:B0-----:R-:W0:Y:S02]  /*4980*/  S2R R95, SR_TID.X ;  /* 0x00000000005f7919 */ /* 0x001e240000002100 */
[----:B------:R1:W-:Y:S04]  /*4990*/  STS.U8 [R109+UR8+0x400c], R122 ;  /* 0x00400c7a6d007988 */ /* 0x0003e80008000008 */
[----:B------:R2:W-:Y:S04]  /*49a0*/  STS.U8 [R109+UR8+0x4008], R124 ;  /* 0x0040087c6d007988 */ /* 0x0005e80008000008 */
[----:B-1----:R-:W4:Y:S04]  /*49b0*/  LDL.LU R122, [R1+0x8] ;  /* 0x00000800017a7983 */ /* 0x002f280000300800 */
[----:B--2---:R-:W2:Y:S04]  /*49c0*/  LDL.LU R109, [R1+0x18] ;  /* 0x00001800016d7983 */ /* 0x004ea80000300800 */
[----:B------:R-:W2:Y:S01]  /*49d0*/  LDL.LU R124, [R1+0x20] ;  /* 0x00002000017c7983 */ /* 0x000ea20000300800 */
[----:B0-----:R-:W-:-:S04]  /*49e0*/  LOP3.LUT R94, R95, 0x180, RZ, 0xc0, !PT ;  /* 0x000001805f5e7812 */ /* 0x001fc800078ec0ff */
[----:B------:R-:W-:Y:S01]  /*49f0*/  SHF.R.U32.HI R94, RZ, 0x3, R94 ;  /* 0x00000003ff5e7819 */ /* 0x000fe2000001165e */
[----:B------:R0:W-:Y:S03]  /*4a00*/  STS.U8 [R2+UR8+0x4004], R119 ;  /* 0x0040047702007988 */ /* 0x0001e60008000008 */
[----:B------:R-:W-:Y:S01]  /*4a10*/  LOP3.LUT R94, R94, 0x1ff, R95, 0x78, !PT ;  /* 0x000001ff5e5e7812 */ /* 0x000fe200078e785f */
[----:B------:R1:W-:Y:S04]  /*4a20*/  STS.U8 [R2+UR8+0x4008], R118 ;  /* 0x0040087602007988 */ /* 0x0003e80008000008 */
[----:B------:R-:W2:Y:S04]  /*4a30*/  LDL.LU R95, [R1+0x28] ;  /* 0x00002800015f7983 */ /* 0x000ea80000300800 */
[----:B0-----:R-:W2:Y:S04]  /*4a40*/  LDL.LU R119, [R1+0x50] ;  /* 0x0000500001777983 */ /* 0x001ea80000300800 */
[----:B------:R-:W-:Y:S04]  /*4a50*/  STS.U8 [R2+UR8+0x4000], R120 ;  /* 0x0040007802007988 */ /* 0x000fe80008000008 */
[----:B-1----:R-:W2:Y:S04]  /*4a60*/  LDL.LU R118, [R1+0x48] ;  /* 0x0000480001767983 */ /* 0x002ea80000300800 */
[----:B------:R0:W-:Y:S04]  /*4a70*/  STS.U8 [R2+UR8+0x400c], R117 ;  /* 0x00400c7502007988 */ /* 0x0001e80008000008 */
[----:B------:R1:W-:Y:S04]  /*4a80*/  STS.U8 [R94+UR8], R115 ;  /* 0x000000735e007988 */ /* 0x0003e80008000008 */
[----:B------:R1:W-:Y:S04]  /*4a90*/  STS.U8 [R94+UR8+0x200], R114 ;  /* 0x000200725e007988 */ /* 0x0003e80008000008 */
[----:B0-----:R-:W2:Y:S04]  /*4aa0*/  LDL.LU R117, [R1+0x40] ;  /* 0x0000400001757983 */ /* 0x001ea80000300800 */
[----:B-1----:R-:W2:Y:S04]  /*4ab0*/  LDL.LU R115, [R1+0x38] ;  /* 0x0000380001737983 */ /* 0x002ea80000300800 */
[----:B------:R-:W2:Y:S01]  /*4ac0*/  LDL.LU R114, [R1+0x30] ;  /* 0x0000300001727983 */ /* 0x000ea20000300800 */
[----:B------:R-:W-:-:S05]  /*4ad0*/  IADD3 R7, P6, R7, UR16, RZ ;  /* 0x0000001007077c10 */ /* 0x000fca000ffde0ff */
[----:B------:R0:W-:Y:S04]  /*4ae0*/  STL [R1], R7 ;  /* 0x0000000701007387 */ /* 0x0001e80000100800 */
[----:B0-----:R-:W2:Y:S04]  /*4af0*/  LDL.LU R7, [R1+0x128] ;  /* 0x0001280001077983 */ /* 0x001ea80000300800 */
[----:B------:R-:W-:Y:S04]  /*4b00*/  STS.U8 [R94+UR8+0x400], R113 ;  /* 0x000400715e007988 */ /* 0x000fe80008000008 */
        /* <DEDUP_REMOVED lines=13> */
[----:B------:R0:W-:Y:S04]  /*4be0*/  STS.U8 [R94+UR8+0x2000], R19 ;  /* 0x002000135e007988 */ /* 0x0001e80008000008 */
[----:B------:R-:W-:Y:S04]  /*4bf0*/  STS.U8 [R94+UR8+0x2200], R91 ;  /* 0x0022005b5e007988 */ /* 0x000fe80008000008 */
[----:B------:R-:W-:Y:S01]  /*4c00*/  STS.U8 [R94+UR8+0x2400], R92 ;  /* 0x0024005c5e007988 */ /* 0x000fe20008000008 */
[----:B------:R-:W-:Y:S01]  /*4c10*/  USHF.L.U32 UR4, UR15, 0x6, URZ ;  /* 0x000000060f047899 */ /* 0x000fe2000800063f */
[----:B------:R-:W-:-:S02]  /*4c20*/  UMOV UR7, 0x80000020 ;  /* 0x8000002000077882 */ /* 0x000fc40000000000 */
[----:B------:R-:W-:Y:S04]  /*4c30*/  STS.U8 [R94+UR8+0x2600], R93 ;  /* 0x0026005d5e007988 */ /* 0x000fe80008000008 */
[----:B------:R-:W-:Y:S04]  /*4c40*/  STS.U8 [R94+UR8+0x2800], R96 ;  /* 0x002800605e007988 */ /* 0x000fe80008000008 */
[----:B------:R-:W-:Y:S04]  /*4c50*/  STS.U8 [R94+UR8+0x2a00], R97 ;  /* 0x002a00615e007988 */ /* 0x000fe80008000008 */
[----:B------:R-:W-:Y:S04]  /*4c60*/  STS.U8 [R94+UR8+0x2c00], R105 ;  /* 0x002c00695e007988 */ /* 0x000fe80008000008 */
[----:B---3--:R-:W-:Y:S04]  /*4c70*/  STS.U8 [R94+UR8+0x2e00], R104 ;  /* 0x002e00685e007988 */ /* 0x008fe80008000008 */
[----:B------:R-:W-:Y:S04]  /*4c80*/  STS.U8 [R94+UR8+0x3000], R102 ;  /* 0x003000665e007988 */ /* 0x000fe80008000008 */
[----:B----4-:R-:W-:Y:S04]  /*4c90*/  STS.U8 [R94+UR8+0x3200], R101 ;  /* 0x003200655e007988 */ /* 0x010fe80008000008 */
[----:B------:R-:W-:Y:S04]  /*4ca0*/  STS.U8 [R94+UR8+0x3400], R100 ;  /* 0x003400645e007988 */ /* 0x000fe80008000008 */
[----:B------:R-:W-:Y:S04]  /*4cb0*/  STS.U8 [R94+UR8+0x3600], R99 ;  /* 0x003600635e007988 */ /* 0x000fe80008000008 */
[----:B------:R-:W-:Y:S04]  /*4cc0*/  STS.U8 [R94+UR8+0x3800], R103 ;  /* 0x003800675e007988 */ /* 0x000fe80008000008 */
[----:B------:R-:W-:Y:S04]  /*4cd0*/  STS.U8 [R94+UR8+0x3a00], R98 ;  /* 0x003a00625e007988 */ /* 0x000fe80008000008 */
[----:B------:R-:W-:Y:S04]  /*4ce0*/  STS.U8 [R94+UR8+0x3c00], R123 ;  /* 0x003c007b5e007988 */ /* 0x000fe80008000008 */
[----:B------:R-:W-:Y:S01]  /*4cf0*/  STS.U8 [R94+UR8+0x3e00], R125 ;  /* 0x003e007d5e007988 */ /* 0x000fe20008000008 */
[----:B------:R-:W-:Y:S01]  /*4d00*/  UMOV UR10, 0xfffffffe ;  /* 0xfffffffe000a7882 */ /* 0x000fe20000000000 */
[----:B------:R-:W-:Y:S01]  /*4d10*/  UMOV UR11, 0x7fffffdf ;  /* 0x7fffffdf000b7882 */ /* 0x000fe20000000000 */
[----:B------:R-:W-:Y:S01]  /*4d20*/  IADD3 R4, P0, R4, UR16, RZ ;  /* 0x0000001004047c10 */ /* 0x000fe2000ff1e0ff */
[----:B------:R1:W-:Y:S06]  /*4d30*/  MEMBAR.ALL.CTA ;  /* 0x0000000000007992 */ /* 0x0003ec0000008000 */
[----:B-1----:R-:W1:Y:S01]  /*4d40*/  FENCE.VIEW.ASYNC.S ;  /* 0x00000000000073c6 */ /* 0x002e620000000000 */
[----:B------:R-:W-:Y:S01]  /*4d50*/  ULOP3.LUT UR5, UR4, 0x100, URZ, 0xc0, !UPT ;  /* 0x0000010004057892 */ /* 0x000fe2000f8ec03f */
[----:B------:R-:W-:Y:S01]  /*4d60*/  IADD3 R9, P1, R9, UR16, RZ ;  /* 0x0000001009097c10 */ /* 0x000fe2000ff3e0ff */
[----:B------:R-:W-:Y:S01]  /*4d70*/  ULOP3.LUT UR4, UR4, 0x200, URZ, 0xc0, !UPT ;  /* 0x0000020004047892 */ /* 0x000fe2000f8ec03f */
[----:B------:R-:W-:Y:S01]  /*4d80*/  IADD3 R10, P2, R10, UR16, RZ ;  /* 0x000000100a0a7c10 */ /* 0x000fe2000ff5e0ff */
[----:B------:R-:W-:Y:S01]  /*4d90*/  ULEA.HI UR5, UR14, UR5, URZ, 0x1c ;  /* 0x000000050e057291 */ /* 0x000fe2000f8fe03f */
[----:B------:R-:W-:Y:S01]  /*4da0*/  IADD3 R11, P3, R11, UR16, RZ ;  /* 0x000000100b0b7c10 */ /* 0x000fe2000ff7e0ff */
[----:B------:R-:W-:Y:S01]  /*4db0*/  ULEA.HI UR6, UR8, UR4, URZ, 0x1c ;  /* 0x0000000408067291 */ /* 0x000fe2000f8fe03f */
[----:B------:R-:W-:Y:S01]  /*4dc0*/  IADD3 R12, P4, R12, UR16, RZ ;  /* 0x000000100c0c7c10 */ /* 0x000fe2000ff9e0ff */
[----:B------:R-:W3:Y:S01]  /*4dd0*/  LDL.LU R120, [R1+0x58] ;  /* 0x0000580001787983 */ /* 0x000ee20000300800 */
[----:B-1----:R-:W-:Y:S01]  /*4de0*/  BAR.SYNC.DEFER_BLOCKING 0x0 ;  /* 0x0000000000007b1d */ /* 0x002fe20000010000 */
[----:B------:R-:W-:-:S02]  /*4df0*/  ULOP3.LUT UR4, UR5, 0x3fff, URZ, 0xc0, !UPT ;  /* 0x00003fff05047892 */ /* 0x000fc4000f8ec03f */
[----:B------:R-:W-:-:S03]  /*4e00*/  ULOP3.LUT UR6, UR6, 0x3fff, URZ, 0xc0, !UPT ;  /* 0x00003fff06067892 */ /* 0x000fc6000f8ec03f */
[----:B------:R-:W-:Y:S01]  /*4e10*/  UMOV UR5, 0x80000020 ;  /* 0x8000002000057882 */ /* 0x000fe20000000000 */
[----:B------:R-:W-:Y:S01]  /*4e20*/  IADD3 R116, P5, R116, UR16, RZ ;  /* 0x0000001074747c10 */ /* 0x000fe2000ffbe0ff */
[----:B0-----:R-:W0:Y:S01]  /*4e30*/  LDC R19, c[0x0][0x238] ;  /* 0x00008e00ff137b82 */ /* 0x001e220000000800 */
[----:B------:R-:W-:-:S06]  /*4e40*/  WARPGROUP.ARRIVE ;  /* 0x00000000000079c5 */ /* 0x000fcc0000000000 */
[----:B------:R-:W-:Y:S01]  /*4e50*/  QGMMA.64x128x32.F32.E5M2.E5M2 R24, gdesc[UR4], R24 ;  /* 0x01e00000041879f3 */ /* 0x000fe20008703818 */
[----:B------:R-:W-:Y:S01]  /*4e60*/  UMOV UR5, URZ ;  /* 0x0000003f00057c82 */ /* 0x000fe20008000000 */
[----:B------:R-:W-:Y:S01]  /*4e70*/  UMOV UR7, URZ ;  /* 0x0000003f00077c82 */ /* 0x000fe20008000000 */
[----:B------:R-:W-:Y:S02]  /*4e80*/  UIADD3.64 UR4, UR4, -UR10, URZ ;  /* 0x8000000a04047297 */ /* 0x000fe4000fffe03f */
[----:B------:R-:W-:-:S09]  /*4e90*/  UIADD3.64 UR6, UR6, -UR10, URZ ;  /* 0x8000000a06067297 */ /* 0x000fd2000fffe03f */
[----:B------:R-:W-:Y:S01]  /*4ea0*/  QGMMA.64x128x32.F32.E5M2.E5M2 R24, gdesc[UR4], R24, gsb0 ;  /* 0x01e00000041879f3 */ /* 0x000fe20008003818 */
[----:B------:R-:W-:-:S06]  /*4eb0*/  USHF.R.S32.HI UR4, URZ, 0x1f, UR16 ;  /* 0x0000001f3f047899 */ /* 0x000fcc0008011410 */
[----:B------:R-:W-:Y:S02]  /*4ec0*/  IADD3.X R13, R13, UR4, RZ, P0, !PT ;  /* 0x000000040d0d7c10 */ /* 0x000fe400087fe4ff */
[----:B------:R-:W-:Y:S02]  /*4ed0*/  IADD3 R122, P0, R122, UR16, RZ ;  /* 0x000000107a7a7c10 */ /* 0x000fe4000ff1e0ff */
[----:B------:R-:W-:Y:S02]  /*4ee0*/  IADD3.X R14, R14, UR4, RZ, P1, !PT ;  /* 0x000000040e0e7c10 */ /* 0x000fe40008ffe4ff */
[----:B------:R-:W-:Y:S02]  /*4ef0*/  IADD3 R0, P1, R0, UR16, RZ ;  /* 0x0000001000007c10 */ /* 0x000fe4000ff3e0ff */
[----:B------:R-:W-:Y:S01]  /*4f00*/  IADD3.X R15, R15, UR4, RZ, P2, !PT ;  /* 0x000000040f0f7c10 */ /* 0x000fe200097fe4ff */
[----:B------:R-:W-:Y:S01]  /*4f10*/  STL [R1+0x8], R122 ;  /* 0x0000087a01007387 */ /* 0x000fe20000100800 */
[----:B--2---:R-:W-:-:S02]  /*4f20*/  IADD3 R109, P2, R109, UR16, RZ ;  /* 0x000000106d6d7c10 */ /* 0x004fc4000ff5e0ff */
[----:B------:R-:W-:Y:S01]  /*4f30*/  IADD3.X R16, R16, UR4, RZ, P3, !PT ;  /* 0x0000000410107c10 */ /* 0x000fe20009ffe4ff */
[----:B------:R1:W-:Y:S01]  /*4f40*/  STL [R1+0x10], R0 ;  /* 0x0000100001007387 */ /* 0x0003e20000100800 */
[----:B------:R-:W-:Y:S02]  /*4f50*/  IADD3 R124, P3, R124, UR16, RZ ;  /* 0x000000107c7c7c10 */ /* 0x000fe4000ff7e0ff */
[----:B------:R-:W-:Y:S02]  /*4f60*/  IADD3.X R17, R17, UR4, RZ, P4, !PT ;  /* 0x0000000411117c10 */ /* 0x000fe4000a7fe4ff */
[----:B------:R-:W-:Y:S02]  /*4f70*/  IADD3 R95, P4, R95, UR16, RZ ;  /* 0x000000105f5f7c10 */ /* 0x000fe4000ff9e0ff */
[----:B------:R-:W-:Y:S01]  /*4f80*/  IADD3.X R18, R18, UR4, RZ, P5, !PT ;  /* 0x0000000412127c10 */ /* 0x000fe2000affe4ff */
[----:B-1----:R-:W2:Y:S01]  /*4f90*/  LDL.LU R0, [R1+0x124] ;  /* 0x0001240001007983 */ /* 0x002ea20000300800 */
[----:B------:R-:W-:-:S03]  /*4fa0*/  IADD3 R114, P5, R114, UR16, RZ ;  /* 0x0000001072727c10 */ /* 0x000fc6000ffbe0ff */
[----:B------:R-:W4:Y:S01]  /*4fb0*/  LDL.LU R122, [R1+0x60] ;  /* 0x00006000017a7983 */ /* 0x000f220000300800 */
[----:B------:R-:W-:-:S03]  /*4fc0*/  IADD3.X R8, R8, UR4, RZ, P0, !PT ;  /* 0x0000000408087c10 */ /* 0x000fc600087fe4ff */
[----:B------:R1:W-:Y:S01]  /*4fd0*/  STL [R1+0x18], R109 ;  /* 0x0000186d01007387 */ /* 0x0003e20000100800 */
[----:B------:R-:W-:Y:S02]  /*4fe0*/  IADD3.X R121, R121, UR4, RZ, P6, !PT ;  /* 0x0000000479797c10 */ /* 0x000fe4000b7fe4ff */
[----:B------:R-:W-:Y:S01]  /*4ff0*/  IADD3 R115, P6, R115, UR16, RZ ;  /* 0x0000001073737c10 */ /* 0x000fe2000ffde0ff */
[----:B-1----:R-:W4:Y:S04]  /*5000*/  LDL.LU R109, [R1+0x68] ;  /* 0x00006800016d7983 */ /* 0x002f280000300800 */
[----:B------:R1:W-:Y:S01]  /*5010*/  STL [R1+0x20], R124 ;  /* 0x0000207c01007387 */ /* 0x0003e20000100800 */
[----:B------:R-:W-:-:S03]  /*5020*/  IADD3.X R3, R3, UR4, RZ, P1, !PT ;  /* 0x0000000403037c10 */ /* 0x000fc60008ffe4ff */
[----:B-1----:R-:W4:Y:S04]  /*5030*/  LDL.LU R124, [R1+0x70] ;  /* 0x00007000017c7983 */ /* 0x002f280000300800 */
[----:B------:R1:W-:Y:S01]  /*5040*/  STL [R1+0x28], R95 ;  /* 0x0000285f01007387 */ /* 0x0003e20000100800 */
[----:B------:R-:W-:-:S03]  /*5050*/  IADD3 R117, P0, R117, UR16, RZ ;  /* 0x0000001075757c10 */ /* 0x000fc6000ff1e0ff */
[----:B-1----:R-:W4:Y:S04]  /*5060*/  LDL.LU R95, [R1+0x78] ;  /* 0x00007800015f7983 */ /* 0x002f280000300800 */
[----:B------:R-:W-:Y:S04]  /*5070*/  STL [R1+0x30], R114 ;  /* 0x0000307201007387 */ /* 0x000fe80000100800 */
[----:B------:R1:W-:Y:S04]  /*5080*/  STL [R1+0x4], R8 ;  /* 0x0000040801007387 */ /* 0x0003e80000100800 */
[----:B-1----:R-:W4:Y:S04]  /*5090*/  LDL.LU R8, [R1+0x120] ;  /* 0x0001200001087983 */ /* 0x002f280000300800 */
[----:B------:R-:W-:Y:S04]  /*50a0*/  STL [R1+0x38], R115 ;  /* 0x0000387301007387 */ /* 0x000fe80000100800 */
[----:B------:R-:W4:Y:S04]  /*50b0*/  LDL.LU R108, [R1+0x80] ;  /* 0x00008000016c7983 */ /* 0x000f280000300800 */
[----:B------:R-:W4:Y:S04]  /*50c0*/  LDL.LU R110, [R1+0x88] ;  /* 0x00008800016e7983 */ /* 0x000f280000300800 */
[----:B------:R1:W-:Y:S04]  /*50d0*/  STL [R1+0xc], R3 ;  /* 0x00000c0301007387 */ /* 0x0003e80000100800 */
[----:B------:R-:W-:Y:S04]  /*50e0*/  STL [R1+0x40], R117 ;  /* 0x0000407501007387 */ /* 0x000fe80000100800 */
[----:B-1----:R-:W4:Y:S01]  /*50f0*/  LDL.LU R3, [R1+0x11c] ;  /* 0x00011c0001037983 */ /* 0x002f220000300800 */
[----:B------:R-:W-:-:S02]  /*5100*/  IADD3.X R7, R7, UR4, RZ, P2, !PT ;  /* 0x0000000407077c10 */ /* 0x000fc400097fe4ff */
[----:B------:R-:W-:Y:S01]  /*5110*/  IADD3 R118, P1, R118, UR16, RZ ;  /* 0x0000001076767c10 */ /* 0x000fe2000ff3e0ff */
[----:B------:R-:W4:Y:S04]  /*5120*/  LDL.LU R111, [R1+0x90] ;  /* 0x00009000016f7983 */ /* 0x000f280000300800 */
[----:B------:R-:W4:Y:S04]  /*5130*/  LDL.LU R112, [R1+0x98] ;  /* 0x0000980001707983 */ /* 0x000f280000300800 */
[----:B------:R1:W-:Y:S04]  /*5140*/  STL [R1+0x14], R7 ;  /* 0x0000140701007387 */ /* 0x0003e80000100800 */
[----:B------:R-:W-:Y:S04]  /*5150*/  STL [R1+0x48], R118 ;  /* 0x0000487601007387 */ /* 0x000fe80000100800 */
[----:B-1----:R-:W4:Y:S01]  /*5160*/  LDL.LU R7, [R1+0x118] ;  /* 0x0001180001077983 */ /* 0x002f220000300800 */
[----:B------:R-:W-:-:S03]  /*5170*/  IADD3 R119, P2, R119, UR16, RZ ;  /* 0x0000001077777c10 */ /* 0x000fc6000ff5e0ff */
[----:B------:R-:W4:Y:S04]  /*5180*/  LDL.LU R113, [R1+0xa0] ;  /* 0x0000a00001717983 */ /* 0x000f280000300800 */
[----:B------:R-:W4:Y:S01]  /*5190*/  LDL.LU R114, [R1+0xa8] ;  /* 0x0000a80001727983 */ /* 0x000f220000300800 */
[----:B--2---:R-:W-:Y:S02]  /*51a0*/  IADD3.X R0, R0, UR4, RZ, P3, !PT ;  /* 0x0000000400007c10 */ /* 0x004fe40009ffe4ff */
[----:B---3--:R-:W-:-:S03]  /*51b0*/  IADD3 R120, P3, R120, UR16, RZ ;  /* 0x0000001078787c10 */ /* 0x008fc6000ff7e0ff */
[----:B------:R-:W-:Y:S04]  /*51c0*/  STL [R1+0x1c], R0 ;  /* 0x00001c0001007387 */ /* 0x000fe80000100800 */
[----:B------:R-:W-:Y:S04]  /*51d0*/  STL [R1+0x50], R119 ;  /* 0x0000507701007387 */ /* 0x000fe80000100800 */
[----:B------:R-:W2:Y:S04]  /*51e0*/  LDL.LU R115, [R1+0xb0] ;  /* 0x0000b00001737983 */ /* 0x000ea80000300800 */
[----:B------:R-:W3:Y:S01]  /*51f0*/  LDL.LU R117, [R1+0xb8] ;  /* 0x0000b80001757983 */ /* 0x000ee20000300800 */
[----:B----4-:R-:W-:-:S05]  /*5200*/  IADD3.X R8, R8, UR4, RZ, P4, !PT ;  /* 0x0000000408087c10 */ /* 0x010fca000a7fe4ff */
[----:B------:R1:W-:Y:S04]  /*5210*/  STL [R1+0x24], R8 ;  /* 0x0000240801007387 */ /* 0x0003e80000100800 */
[----:B------:R-:W-:Y:S04]  /*5220*/  STL [R1+0x58], R120 ;  /* 0x0000587801007387 */ /* 0x000fe80000100800 */
[----:B-1----:R-:W4:Y:S04]  /*5230*/  LDL.LU R8, [R1+0x114] ;  /* 0x0001140001087983 */ /* 0x002f280000300800 */
[----:B------:R-:W3:Y:S01]  /*5240*/  LDL.LU R118, [R1+0xc0] ;  /* 0x0000c00001767983 */ /* 0x000ee20000300800 */
[----:B------:R-:W-:-:S05]  /*5250*/  IADD3.X R3, R3, UR4, RZ, P5, !PT ;  /* 0x0000000403037c10 */ /* 0x000fca000affe4ff */
[----:B------:R1:W-:Y:S04]  /*5260*/  STL [R1+0x2c], R3 ;  /* 0x00002c0301007387 */ /* 0x0003e80000100800 */
[----:B-1----:R-:W2:Y:S01]  /*5270*/  LDL.LU R3, [R1+0x110] ;  /* 0x0001100001037983 */ /* 0x002ea20000300800 */
[----:B------:R-:W-:Y:S02]  /*5280*/  IADD3 R122, P4, R122, UR16, RZ ;  /* 0x000000107a7a7c10 */ /* 0x000fe4000ff9e0ff */
[----:B------:R-:W-:-:S03]  /*5290*/  IADD3.X R7, R7, UR4, RZ, P6, !PT ;  /* 0x0000000407077c10 */ /* 0x000fc6000b7fe4ff */
[----:B------:R-:W-:Y:S04]  /*52a0*/  STL [R1+0x60], R122 ;  /* 0x0000607a01007387 */ /* 0x000fe80000100800 */
[----:B------:R-:W3:Y:S04]  /*52b0*/  LDL.LU R119, [R1+0x8c] ;  /* 0x00008c0001777983 */ /* 0x000ee80000300800 */
[----:B------:R-:W3:Y:S04]  /*52c0*/  LDL.LU R120, [R1+0xc8] ;  /* 0x0000c80001787983 */ /* 0x000ee80000300800 */
[----:B------:R1:W-:Y:S04]  /*52d0*/  STL [R1+0x34], R7 ;  /* 0x0000340701007387 */ /* 0x0003e80000100800 */
[----:B-1----:R-:W3:Y:S01]  /*52e0*/  LDL.LU R7, [R1+0x10c] ;  /* 0x00010c0001077983 */ /* 0x002ee20000300800 */
[----:B------:R-:W-:-:S02]  /*52f0*/  IADD3 R109, P5, R109, UR16, RZ ;  /* 0x000000106d6d7c10 */ /* 0x000fc4000ffbe0ff */
[----:B------:R-:W-:-:S03]  /*5300*/  IADD3 R124, P6, R124, UR16, RZ ;  /* 0x000000107c7c7c10 */ /* 0x000fc6000ffde0ff */
[----:B------:R-:W-:Y:S01]  /*5310*/  STL [R1+0x68], R109 ;  /* 0x0000686d01007387 */ /* 0x000fe20000100800 */
[----:B----4-:R-:W-:Y:S02]  /*5320*/  IADD3.X R8, R8, UR4, RZ, P0, !PT ;  /* 0x0000000408087c10 */ /* 0x010fe400087fe4ff */
[----:B------:R-:W-:-:S03]  /*5330*/  IADD3 R95, P0, R95, UR16, RZ ;  /* 0x000000105f5f7c10 */ /* 0x000fc6000ff1e0ff */
[----:B------:R1:W-:Y:S04]  /*5340*/  STL [R1+0x3c], R8 ;  /* 0x00003c0801007387 */ /* 0x0003e80000100800 */
[----:B-1----:R-:W4:Y:S04]  /*5350*/  LDL.LU R8, [R1+0x108] ;  /* 0x0001080001087983 */ /* 0x002f280000300800 */
[----:B------:R1:W-:Y:S04]  /*5360*/  STL [R1+0x70], R124 ;  /* 0x0000707c01007387 */ /* 0x0003e80000100800 */
[----:B------:R-:W4:Y:S01]  /*5370*/  LDL.LU R122, [R1+0xa4] ;  /* 0x0000a400017a7983 */ /* 0x000f220000300800 */
[----:B--2---:R-:W-:-:S03]  /*5380*/  IADD3.X R3, R3, UR4, RZ, P1, !PT ;  /* 0x0000000403037c10 */ /* 0x004fc60008ffe4ff */
[----:B------:R-:W2:Y:S04]  /*5390*/  LDL.LU R109, [R1+0xac] ;  /* 0x0000ac00016d7983 */ /* 0x000ea80000300800 */
[----:B-1----:R-:W2:Y:S04]  /*53a0*/  LDL.LU R124, [R1+0xb4] ;  /* 0x0000b400017c7983 */ /* 0x002ea80000300800 */
[----:B------:R1:W-:Y:S04]  /*53b0*/  STL [R1+0x78], R95 ;  /* 0x0000785f01007387 */ /* 0x0003e80000100800 */
[----:B-1----:R-:W2:Y:S04]  /*53c0*/  LDL.LU R95, [R1+0xbc] ;  /* 0x0000bc00015f7983 */ /* 0x002ea80000300800 */
[----:B------:R1:W-:Y:S04]  /*53d0*/  STL [R1+0x44], R3 ;  /* 0x0000440301007387 */ /* 0x0003e80000100800 */
[----:B-1----:R-:W2:Y:S01]  /*53e0*/  LDL.LU R3, [R1+0x104] ;  /* 0x0001040001037983 */ /* 0x002ea20000300800 */
[----:B---3--:R-:W-:-:S05]  /*53f0*/  IADD3.X R7, R7, UR4, RZ, P2, !PT ;  /* 0x0000000407077c10 */ /* 0x008fca00097fe4ff */
[----:B------:R1:W-:Y:S04]  /*5400*/  STL [R1+0x4c], R7 ;  /* 0x00004c0701007387 */ /* 0x0003e80000100800 */
[----:B-1----:R-:W3:Y:S01]  /*5410*/  LDL.LU R7, [R1+0x100] ;  /* 0x0001000001077983 */ /* 0x002ee20000300800 */
[----:B------:R-:W-:Y:S02]  /*5420*/  IADD3 R108, P1, R108, UR16, RZ ;  /* 0x000000106c6c7c10 */ /* 0x000fe4000ff3e0ff */
[----:B------:R-:W-:-:S03]  /*5430*/  IADD3 R110, P2, R110, UR16, RZ ;  /* 0x000000106e6e7c10 */ /* 0x000fc6000ff5e0ff */
[----:B------:R-:W-:Y:S01]  /*5440*/  STL [R1+0x80], R108 ;  /* 0x0000806c01007387 */ /* 0x000fe20000100800 */
[----:B----4-:R-:W-:-:S05]  /*5450*/  IADD3.X R8, R8, UR4, RZ, P3, !PT ;  /* 0x0000000408087c10 */ /* 0x010fca0009ffe4ff */
[----:B------:R1:W-:Y:S04]  /*5460*/  STL [R1+0x54], R8 ;  /* 0x0000540801007387 */ /* 0x0003e80000100800 */
[----:B-1----:R-:W4:Y:S04]  /*5470*/  LDL.LU R8, [R1+0xfc] ;  /* 0x0000fc0001087983 */ /* 0x002f280000300800 */
[----:B------:R-:W-:Y:S01]  /*5480*/  STL [R1+0x88], R110 ;  /* 0x0000886e01007387 */ /* 0x000fe20000100800 */
[----:B--2---:R-:W-:-:S05]  /*5490*/  IADD3.X R3, R3, UR4, RZ, P4, !PT ;  /* 0x0000000403037c10 */ /* 0x004fca000a7fe4ff */
[----:B------:R1:W-:Y:S04]  /*54a0*/  STL [R1+0x5c], R3 ;  /* 0x00005c0301007387 */ /* 0x0003e80000100800 */
[----:B-1----:R-:W2:Y:S01]  /*54b0*/  LDL.LU R3, [R1+0xf8] ;  /* 0x0000f80001037983 */ /* 0x002ea20000300800 */
[----:B------:R-:W-:Y:S02]  /*54c0*/  IADD3 R111, P3, R111, UR16, RZ ;  /* 0x000000106f6f7c10 */ /* 0x000fe4000ff7e0ff */
[----:B---3--:R-:W-:-:S03]  /*54d0*/  IADD3.X R7, R7, UR4, RZ, P5, !PT ;  /* 0x0000000407077c10 */ /* 0x008fc6000affe4ff */
[----:B------:R-:W-:Y:S04]  /*54e0*/  STL [R1+0x90], R111 ;  /* 0x0000906f01007387 */ /* 0x000fe80000100800 */
        /* <DEDUP_REMOVED lines=18> */
[----:B------:R-:W-:-:S02]  /*5610*/  IADD3 R117, P1, R117, UR16, RZ ;  /* 0x0000001075757c10 */ /* 0x000fc4000ff3e0ff */
[----:B------:R-:W-:Y:S01]  /*5620*/  IADD3.X R119, R119, UR4, RZ, P3, !PT ;  /* 0x0000000477777c10 */ /* 0x000fe20009ffe4ff */
[----:B------:R-:W-:Y:S01]  /*5630*/  STL [R1+0xb0], R115 ;  /* 0x0000b07301007387 */ /* 0x000fe20000100800 */
[----:B------:R-:W-:Y:S02]  /*5640*/  IADD3 R120, P3, R120, UR16, RZ ;  /* 0x0000001078787c10 */ /* 0x000fe4000ff7e0ff */
[----:B----4-:R-:W-:Y:S02]  /*5650*/  IADD3.X R8, R8, UR4, RZ, P2, !PT ;  /* 0x0000000408087c10 */ /* 0x010fe400097fe4ff */
[----:B------:R-:W-:-:S03]  /*5660*/  IADD3 R118, P2, R118, UR16, RZ ;  /* 0x0000001076767c10 */ /* 0x000fc6000ff5e0ff */
[----:B------:R1:W-:Y:S04]  /*5670*/  STL [R1+0x84], R8 ;  /* 0x0000840801007387 */ /* 0x0003e80000100800 */
[----:B-1----:R-:W4:Y:S04]  /*5680*/  LDL.LU R8, [R1+0xe4] ;  /* 0x0000e40001087983 */ /* 0x002f280000300800 */
[----:B------:R-:W-:Y:S04]  /*5690*/  STL [R1+0xb8], R117 ;  /* 0x0000b87501007387 */ /* 0x000fe80000100800 */
[----:B------:R-:W-:Y:S01]  /*56a0*/  STL [R1+0xc0], R118 ;  /* 0x0000c07601007387 */ /* 0x000fe20000100800 */
[----:B--2---:R-:W-:-:S05]  /*56b0*/  IADD3.X R3, R3, UR4, RZ, P4, !PT ;  /* 0x0000000403037c10 */ /* 0x004fca000a7fe4ff */
[----:B------:R1:W-:Y:S04]  /*56c0*/  STL [R1+0x94], R3 ;  /* 0x0000940301007387 */ /* 0x0003e80000100800 */
[----:B------:R-:W-:Y:S04]  /*56d0*/  STL [R1+0x8c], R119 ;  /* 0x00008c7701007387 */ /* 0x000fe80000100800 */
[----:B-1----:R-:W2:Y:S01]  /*56e0*/  LDL.LU R3, [R1+0xe0] ;  /* 0x0000e00001037983 */ /* 0x002ea20000300800 */
[----:B---3--:R-:W-:-:S03]  /*56f0*/  IADD3.X R7, R7, UR4, RZ, P5, !PT ;  /* 0x0000000407077c10 */ /* 0x008fc6000affe4ff */
[----:B------:R-:W-:Y:S04]  /*5700*/  STL [R1+0xc8], R120 ;  /* 0x0000c87801007387 */ /* 0x000fe80000100800 */
[----:B------:R1:W-:Y:S04]  /*5710*/  STL [R1+0x9c], R7 ;  /* 0x00009c0701007387 */ /* 0x0003e80000100800 */
[----:B-1----:R-:W3:Y:S01]  /*5720*/  LDL.LU R7, [R1+0xdc] ;  /* 0x0000dc0001077983 */ /* 0x002ee20000300800 */
[----:B------:R-:W1:Y:S01]  /*5730*/  S2R R0, SR_TID.X ;  /* 0x0000000000007919 */ /* 0x000e620000002100 */
[----:B------:R-:W-:-:S02]  /*5740*/  IADD3.X R122, R122, UR4, RZ, P6, !PT ;  /* 0x000000047a7a7c10 */ /* 0x000fc4000b7fe4ff */
[----:B------:R-:W-:Y:S02]  /*5750*/  IADD3.X R109, R109, UR4, RZ, P0, !PT ;  /* 0x000000046d6d7c10 */ /* 0x000fe400087fe4ff */
[----:B------:R-:W-:Y:S01]  /*5760*/  IADD3.X R124, R124, UR4, RZ, P1, !PT ;  /* 0x000000047c7c7c10 */ /* 0x000fe20008ffe4ff */
[----:B------:R-:W-:Y:S01]  /*5770*/  STL [R1+0xa4], R122 ;  /* 0x0000a47a01007387 */ /* 0x000fe20000100800 */
[----:B------:R-:W-:-:S03]  /*5780*/  IADD3.X R95, R95, UR4, RZ, P2, !PT ;  /* 0x000000045f5f7c10 */ /* 0x000fc600097fe4ff */
[----:B------:R-:W-:Y:S01]  /*5790*/  STL [R1+0xac], R109 ;  /* 0x0000ac6d01007387 */ /* 0x000fe20000100800 */
[----:B------:R-:W-:-:S05]  /*57a0*/  VIADD R6, R6, 0xffffffff ;  /* 0xffffffff06067836 */ /* 0x000fca0000000000 */
[----:B------:R-:W-:Y:S01]  /*57b0*/  ISETP.NE.U32.AND P5, PT, R6, RZ, PT ;  /* 0x000000ff0600720c */ /* 0x000fe20003fa5070 */
[----:B0-----:R-:W-:Y:S01]  /*57c0*/  IMAD.SHL.U32 R19, R19, 0x40, RZ ;  /* 0x0000004013137824 */ /* 0x001fe200078e00ff */
[----:B------:R-:W-:Y:S01]  /*57d0*/  UIADD3 UR9, UR9, -0x40, URZ ;  /* 0xffffffc009097890 */ /* 0x000fe2000fffe03f */
[----:B------:R-:W-:Y:S02]  /*57e0*/  WARPGROUP.DEPBAR.LE gsb0, 0x0 ;  /* 0x00008000000079c5 */ /* 0x000fe40000010000 */
[----:B-1----:R-:W-:-:S04]  /*57f0*/  SHF.R.U32.HI R0, RZ, 0x7, R0 ;  /* 0x00000007ff007819 */ /* 0x002fc80000011600 */
[----:B------:R-:W-:Y:S02]  /*5800*/  SGXT.U32 R0, R0, 0x2 ;  /* 0x000000020000781a */ /* 0x000fe40000000000 */
[----:B----4-:R-:W-:Y:S02]  /*5810*/  IADD3 R8, P4, R19, R8, RZ ;  /* 0x0000000813087210 */ /* 0x010fe40007f9e0ff */
[----:B--2---:R-:W-:-:S05]  /*5820*/  IADD3.X R3, R3, UR4, RZ, P3, !PT ;  /* 0x0000000403037c10 */ /* 0x004fca0009ffe4ff */
[----:B------:R0:W-:Y:S04]  /*5830*/  STL [R1+0xc4], R3 ;  /* 0x0000c40301007387 */ /* 0x0001e80000100800 */
[----:B------:R1:W-:Y:S04]  /*5840*/  STL [R1+0xb4], R124 ;  /* 0x0000b47c01007387 */ /* 0x0003e80000100800 */
[----:B0-----:R1:W5:Y:S04]  /*5850*/  LDL.LU R3, [R1+0xd8] ;  /* 0x0000d80001037983 */ /* 0x0013680000300800 */
[----:B------:R1:W-:Y:S01]  /*5860*/  STL [R1+0xbc], R95 ;  /* 0x0000bc5f01007387 */ /* 0x0003e20000100800 */
[----:B---3--:R-:W-:Y:S01]  /*5870*/  LEA.HI.X.SX32 R7, R19, R7, 0x1, P4 ;  /* 0x0000000713077211 */ /* 0x008fe200020f0eff */
[----:B------:R-:W-:Y:S06]  /*5880*/  @P5 BRA `(.L_x_2) ;  /* 0xffffffd800905947 */ /* 0x000fec000383ffff */
.L_x_1:
[----:B------:R-:W2:Y:S01]  /*5890*/  LDL.LU R20, [R1+0xd4] ;  /* 0x0000d40001147983 */ /* 0x000ea20000300800 */
[----:B------:R-:W-:Y:S01]  /*58a0*/  F2FP.SATFINITE.E5M2.F32.PACK_AB_MERGE_C R40, R41, R40, RZ ;  /* 0x000000282928723e */ /* 0x000fe200048060ff */
[----:B------:R-:W-:Y:S01]  /*58b0*/  ULDC.64 UR10, c[0x0][0x228] ;  /* 0x00008a00000a7ab9 */ /* 0x000fe20000000a00 */
[----:B------:R-:W-:Y:S01]  /*58c0*/  F2FP.SATFINITE.E5M2.F32.PACK_AB_MERGE_C R44, R45, R44, RZ ;  /* 0x0000002c2d2c723e */ /* 0x000fe200048060ff */
[----:B------:R-:W3:Y:S01]  /*58d0*/  LDL.LU R88, [R1+0xd0] ;  /* 0x0000d00001587983 */ /* 0x000ee20000300800 */
[----:B------:R-:W-:Y:S01]  /*58e0*/  F2FP.SATFINITE.E5M2.F32.PACK_AB_MERGE_C R48, R49, R48, RZ ;  /* 0x000000303130723e */ /* 0x000fe200048060ff */
[----:B------:R-:W-:Y:S01]  /*58f0*/  ULDC UR6, c[0x0][0x244] ;  /* 0x0000910000067ab9 */ /* 0x000fe20000000800 */
[----:B------:R-:W-:Y:S01]  /*5900*/  F2FP.SATFINITE.E5M2.F32.PACK_AB_MERGE_C R56, R57, R56, RZ ;  /* 0x000000383938723e */ /* 0x000fe200048060ff */
[----:B------:R-:W0:Y:S01]  /*5910*/  S2R R19, SR_TID.X ;  /* 0x0000000000137919 */ /* 0x000e220000002100 */
[----:B------:R-:W-:Y:S02]  /*5920*/  F2FP.SATFINITE.E5M2.F32.PACK_AB_MERGE_C R60, R61, R60, RZ ;  /* 0x0000003c3d3c723e */ /* 0x000fe400048060ff */
[----:B------:R-:W-:-:S02]  /*5930*/  F2FP.SATFINITE.E5M2.F32.PACK_AB_MERGE_C R64, R65, R64, RZ ;  /* 0x000000404140723e */ /* 0x000fc400048060ff */
[----:B------:R-:W-:Y:S02]  /*5940*/  F2FP.SATFINITE.E5M2.F32.PACK_AB_MERGE_C R24, R25, R24, RZ ;  /* 0x000000181918723e */ /* 0x000fe400048060ff */
[----:B------:R-:W-:Y:S02]  /*5950*/  F2FP.SATFINITE.E5M2.F32.PACK_AB_MERGE_C R28, R29, R28, RZ ;  /* 0x0000001c1d1c723e */ /* 0x000fe400048060ff */
[----:B------:R-:W-:Y:S02]  /*5960*/  F2FP.SATFINITE.E5M2.F32.PACK_AB_MERGE_C R32, R33, R32, RZ ;  /* 0x000000202120723e */ /* 0x000fe400048060ff */
[----:B------:R-:W-:Y:S02]  /*5970*/  LOP3.LUT R40, R40, 0xffff, RZ, 0xc0, !PT ;  /* 0x0000ffff28287812 */ /* 0x000fe400078ec0ff */
[----:B------:R-:W-:Y:S02]  /*5980*/  LOP3.LUT R23, R44, 0xffff, RZ, 0xc0, !PT ;  /* 0x0000ffff2c177812 */ /* 0x000fe400078ec0ff */
[----:B------:R-:W-:-:S02]  /*5990*/  LOP3.LUT R25, R48, 0xffff, RZ, 0xc0, !PT ;  /* 0x0000ffff30197812 */ /* 0x000fc400078ec0ff */
[----:B------:R-:W-:Y:S02]  /*59a0*/  LOP3.LUT R56, R56, 0xffff, RZ, 0xc0, !PT ;  /* 0x0000ffff38387812 */ /* 0x000fe400078ec0ff */
[----:B------:R-:W-:Y:S02]  /*59b0*/  LOP3.LUT R33, R60, 0xffff, RZ, 0xc0, !PT ;  /* 0x0000ffff3c217812 */ /* 0x000fe400078ec0ff */
[----:B------:R-:W-:Y:S02]  /*59c0*/  LOP3.LUT R41, R64, 0xffff, RZ, 0xc0, !PT ;  /* 0x0000ffff40297812 */ /* 0x000fe400078ec0ff */
[----:B------:R-:W-:Y:S02]  /*59d0*/  F2FP.SATFINITE.E5M2.F32.PACK_AB_MERGE_C R72, R73, R72, RZ ;  /* 0x000000484948723e */ /* 0x000fe400048060ff */
[----:B------:R-:W-:Y:S02]  /*59e0*/  F2FP.SATFINITE.E5M2.F32.PACK_AB_MERGE_C R76, R77, R76, RZ ;  /* 0x0000004c4d4c723e */ /* 0x000fe400048060ff */
[----:B------:R-:W-:-:S02]  /*59f0*/  F2FP.SATFINITE.E5M2.F32.PACK_AB_MERGE_C R80, R81, R80, RZ ;  /* 0x000000505150723e */ /* 0x000fc400048060ff */
[----:B------:R-:W-:Y:S02]  /*5a00*/  F2FP.SATFINITE.E5M2.F32.PACK_AB_MERGE_C R26, R27, R26, RZ ;  /* 0x0000001a1b1a723e */ /* 0x000fe400048060ff */
[----:B------:R-:W-:Y:S01]  /*5a10*/  F2FP.SATFINITE.E5M2.F32.PACK_AB_MERGE_C R30, R31, R30, RZ ;  /* 0x0000001e1f1e723e */ /* 0x000fe200048060ff */
[C---:B0-----:R-:W-:Y:S01]  /*5a20*/  IMAD.SHL.U32 R4, R19.reuse, 0x400, RZ ;  /* 0x0000040013047824 */ /* 0x041fe200078e00ff */
[C---:B------:R-:W-:Y:S01]  /*5a30*/  LOP3.LUT R8, R19.reuse, 0x100, RZ, 0xc0, !PT ;  /* 0x0000010013087812 */ /* 0x040fe200078ec0ff */
[----:B------:R-:W-:Y:S01]  /*5a40*/  IMAD.SHL.U32 R5, R19, 0x20, RZ ;  /* 0x0000002013057824 */ /* 0x000fe200078e00ff */
[----:B------:R-:W-:Y:S01]  /*5a50*/  F2FP.SATFINITE.E5M2.F32.PACK_AB_MERGE_C R34, R35, R34, RZ ;  /* 0x000000222322723e */ /* 0x000fe200048060ff */
[C---:B------:R-:W-:Y:S01]  /*5a60*/  IMAD.SHL.U32 R7, R19.reuse, 0x4, RZ ;  /* 0x0000000413077824 */ /* 0x040fe200078e00ff */
[----:B------:R-:W-:Y:S01]  /*5a70*/  LOP3.LUT R4, R4, 0x6000, RZ, 0xc0, !PT ;  /* 0x0000600004047812 */ /* 0x000fe200078ec0ff */
[----:B------:R-:W-:Y:S01]  /*5a80*/  IMAD.SHL.U32 R13, R19, 0x10, RZ ;  /* 0x00000010130d7824 */ /* 0x000fe200078e00ff */
[----:B------:R-:W-:-:S02]  /*5a90*/  LOP3.LUT R24, R24, 0xffff, RZ, 0xc0, !PT ;  /* 0x0000ffff18187812 */ /* 0x000fc400078ec0ff */
[----:B------:R-:W-:Y:S02]  /*5aa0*/  LOP3.LUT R15, R28, 0xffff, RZ, 0xc0, !PT ;  /* 0x0000ffff1c0f7812 */ /* 0x000fe400078ec0ff */
[----:B------:R-:W-:Y:S02]  /*5ab0*/  LOP3.LUT R17, R32, 0xffff, RZ, 0xc0, !PT ;  /* 0x0000ffff20117812 */ /* 0x000fe400078ec0ff */
[----:B------:R-:W-:Y:S01]  /*5ac0*/  LOP3.LUT R5, R4, 0x60, R5, 0xf8, !PT ;  /* 0x0000006004057812 */ /* 0x000fe200078ef805 */
[----:B------:R-:W-:Y:S01]  /*5ad0*/  IMAD.SHL.U32 R4, R19, 0x1000, RZ ;  /* 0x0000100013047824 */ /* 0x000fe200078e00ff */
[----:B------:R-:W-:Y:S02]  /*5ae0*/  PRMT R10, R25, 0x3340, R0 ;  /* 0x00003340190a7816 */ /* 0x000fe40000000000 */
[----:B------:R-:W-:Y:S02]  /*5af0*/  PRMT R9, R40, 0x3340, R23 ;  /* 0x0000334028097816 */ /* 0x000fe40000000017 */
[----:B------:R-:W-:-:S02]  /*5b00*/  R2UR UR4, R8 ;  /* 0x00000000080472ca */ /* 0x000fc400000e0000 */
[----:B------:R-:W-:Y:S02]  /*5b10*/  PRMT R12, R41, 0x3340, R0 ;  /* 0x00003340290c7816 */ /* 0x000fe40000000000 */
[----:B------:R-:W-:Y:S02]  /*5b20*/  PRMT R11, R56, 0x3340, R33 ;  /* 0x00003340380b7816 */ /* 0x000fe40000000021 */
[----:B------:R-:W-:Y:S02]  /*5b30*/  PRMT R8, R24, 0x3340, R15 ;  /* 0x0000334018087816 */ /* 0x000fe4000000000f */
[----:B------:R-:W-:Y:S02]  /*5b40*/  LOP3.LUT R49, R80, 0xffff, RZ, 0xc0, !PT ;  /* 0x0000ffff50317812 */ /* 0x000fe400078ec0ff */
[----:B------:R-:W-:Y:S02]  /*5b50*/  LOP3.LUT R72, R72, 0xffff, RZ, 0xc0, !PT ;  /* 0x0000ffff48487812 */ /* 0x000fe400078ec0ff */
[----:B------:R-:W-:-:S02]  /*5b60*/  LOP3.LUT R45, R76, 0xffff, RZ, 0xc0, !PT ;  /* 0x0000ffff4c2d7812 */ /* 0x000fc400078ec0ff */
[----:B------:R-:W-:Y:S02]  /*5b70*/  F2FP.SATFINITE.E5M2.F32.PACK_AB_MERGE_C R42, R43, R42, RZ ;  /* 0x0000002a2b2a723e */ /* 0x000fe400048060ff */
[----:B------:R-:W-:Y:S02]  /*5b80*/  F2FP.SATFINITE.E5M2.F32.PACK_AB_MERGE_C R46, R47, R46, RZ ;  /* 0x0000002e2f2e723e */ /* 0x000fe400048060ff */
[----:B------:R-:W-:Y:S02]  /*5b90*/  F2FP.SATFINITE.E5M2.F32.PACK_AB_MERGE_C R50, R51, R50, RZ ;  /* 0x000000323332723e */ /* 0x000fe400048060ff */
[----:B------:R-:W-:Y:S02]  /*5ba0*/  LOP3.LUT R26, R26, 0xffff, RZ, 0xc0, !PT ;  /* 0x0000ffff1a1a7812 */ /* 0x000fe400078ec0ff */
[----:B------:R-:W-:Y:S02]  /*5bb0*/  LOP3.LUT R19, R30, 0xffff, RZ, 0xc0, !PT ;  /* 0x0000ffff1e137812 */ /* 0x000fe400078ec0ff */
[----:B------:R-:W-:-:S02]  /*5bc0*/  LOP3.LUT R27, R34, 0xffff, RZ, 0xc0, !PT ;  /* 0x0000ffff221b7812 */ /* 0x000fc400078ec0ff */
[----:B------:R-:W-:Y:S02]  /*5bd0*/  PRMT R9, R9, 0x5410, R10 ;  /* 0x0000541009097816 */ /* 0x000fe4000000000a */
[----:B------:R-:W-:Y:S02]  /*5be0*/  PRMT R10, R11, 0x5410, R12 ;  /* 0x000054100b0a7816 */ /* 0x000fe4000000000c */
[----:B------:R-:W-:Y:S02]  /*5bf0*/  F2FP.SATFINITE.E5M2.F32.PACK_AB_MERGE_C R36, R37, R36, RZ ;  /* 0x000000242524723e */ /* 0x000fe400048060ff */
[----:B------:R-:W-:Y:S02]  /*5c00*/  LOP3.LUT R4, R4, 0x6000, RZ, 0xc0, !PT ;  /* 0x0000600004047812 */ /* 0x000fe400078ec0ff */
[----:B------:R-:W-:Y:S02]  /*5c10*/  PRMT R12, R49, 0x3340, R0 ;  /* 0x00003340310c7816 */ /* 0x000fe40000000000 */
[----:B------:R-:W-:-:S02]  /*5c20*/  PRMT R11, R72, 0x3340, R45 ;  /* 0x00003340480b7816 */ /* 0x000fc4000000002d */
[----:B------:R-:W-:Y:S02]  /*5c30*/  F2FP.SATFINITE.E5M2.F32.PACK_AB_MERGE_C R2, R75, R74, RZ ;  /* 0x0000004a4b02723e */ /* 0x000fe400048060ff */
[----:B------:R-:W-:Y:S02]  /*5c40*/  F2FP.SATFINITE.E5M2.F32.PACK_AB_MERGE_C R78, R79, R78, RZ ;  /* 0x0000004e4f4e723e */ /* 0x000fe400048060ff */
[----:B------:R-:W-:Y:S02]  /*5c50*/  F2FP.SATFINITE.E5M2.F32.PACK_AB_MERGE_C R82, R83, R82, RZ ;  /* 0x000000525352723e */ /* 0x000fe400048060ff */
[----:B------:R-:W-:Y:S02]  /*5c60*/  LOP3.LUT R42, R42, 0xffff, RZ, 0xc0, !PT ;  /* 0x0000ffff2a2a7812 */ /* 0x000fe400078ec0ff */
[----:B------:R-:W-:Y:S02]  /*5c70*/  LOP3.LUT R35, R46, 0xffff, RZ, 0xc0, !PT ;  /* 0x0000ffff2e237812 */ /* 0x000fe400078ec0ff */
[----:B------:R-:W-:-:S02]  /*5c80*/  LOP3.LUT R37, R50, 0xffff, RZ, 0xc0, !PT ;  /* 0x0000ffff32257812 */ /* 0x000fc400078ec0ff */
[----:B------:R-:W-:Y:S02]  /*5c90*/  PRMT R14, R27, 0x3340, R0 ;  /* 0x000033401b0e7816 */ /* 0x000fe40000000000 */
[----:B------:R-:W-:Y:S02]  /*5ca0*/  F2FP.SATFINITE.E5M2.F32.PACK_AB_MERGE_C R58, R59, R58, RZ ;  /* 0x0000003a3b3a723e */ /* 0x000fe400048060ff */
[----:B------:R-:W-:Y:S02]  /*5cb0*/  F2FP.SATFINITE.E5M2.F32.PACK_AB_MERGE_C R62, R63, R62, RZ ;  /* 0x0000003e3f3e723e */ /* 0x000fe400048060ff */
[----:B------:R-:W-:Y:S02]  /*5cc0*/  F2FP.SATFINITE.E5M2.F32.PACK_AB_MERGE_C R66, R67, R66, RZ ;  /* 0x000000424342723e */ /* 0x000fe400048060ff */
[----:B------:R-:W-:Y:S02]  /*5cd0*/  LOP3.LUT R4, R4, 0xff0, R13, 0xf8, !PT ;  /* 0x00000ff004047812 */ /* 0x000fe400078ef80d */
[----:B------:R-:W-:-:S02]  /*5ce0*/  PRMT R11, R11, 0x5410, R12 ;  /* 0x000054100b0b7816 */ /* 0x000fc4000000000c */
[----:B------:R-:W-:Y:S02]  /*5cf0*/  F2FP.SATFINITE.E5M2.F32.PACK_AB_MERGE_C R38, R39, R38, RZ ;  /* 0x000000262726723e */ /* 0x000fe400048060ff */
[----:B------:R-:W-:Y:S02]  /*5d00*/  PRMT R16, R37, 0x3340, R0 ;  /* 0x0000334025107816 */ /* 0x000fe40000000000 */
[----:B------:R-:W-:Y:S02]  /*5d10*/  PRMT R13, R42, 0x3340, R35 ;  /* 0x000033402a0d7816 */ /* 0x000fe40000000023 */
[----:B------:R-:W-:Y:S02]  /*5d20*/  LOP3.LUT R2, R2, 0xffff, RZ, 0xc0, !PT ;  /* 0x0000ffff02027812 */ /* 0x000fe400078ec0ff */
[----:B------:R-:W-:Y:S02]  /*5d30*/  LOP3.LUT R47, R78, 0xffff, RZ, 0xc0, !PT ;  /* 0x0000ffff4e2f7812 */ /* 0x000fe400078ec0ff */
[----:B------:R-:W-:-:S02]  /*5d40*/  LOP3.LUT R51, R82, 0xffff, RZ, 0xc0, !PT ;  /* 0x0000ffff52337812 */ /* 0x000fc400078ec0ff */
[----:B------:R-:W-:Y:S02]  /*5d50*/  LOP3.LUT R58, R58, 0xffff, RZ, 0xc0, !PT ;  /* 0x0000ffff3a3a7812 */ /* 0x000fe400078ec0ff */
[----:B------:R-:W-:Y:S02]  /*5d60*/  LOP3.LUT R39, R62, 0xffff, RZ, 0xc0, !PT ;  /* 0x0000ffff3e277812 */ /* 0x000fe400078ec0ff */
[----:B------:R-:W-:Y:S02]  /*5d70*/  LOP3.LUT R43, R66, 0xffff, RZ, 0xc0, !PT ;  /* 0x0000ffff422b7812 */ /* 0x000fe400078ec0ff */
[----:B------:R-:W-:Y:S02]  /*5d80*/  PRMT R13, R13, 0x5410, R16 ;  /* 0x000054100d0d7816 */ /* 0x000fe40000000010 */
[--C-:B------:R-:W-:Y:S02]  /*5d90*/  PRMT R18, R51, 0x3340, R0.reuse ;  /* 0x0000334033127816 */ /* 0x100fe40000000000 */
[----:B------:R-:W-:-:S02]  /*5da0*/  PRMT R16, R43, 0x3340, R0 ;  /* 0x000033402b107816 */ /* 0x000fc40000000000 */
[----:B------:R-:W-:Y:S02]  /*5db0*/  F2FP.SATFINITE.E5M2.F32.PACK_AB_MERGE_C R70, R71, R70, RZ ;  /* 0x000000464746723e */ /* 0x000fe400048060ff */
[----:B------:R-:W-:Y:S02]  /*5dc0*/  F2FP.SATFINITE.E5M2.F32.PACK_AB_MERGE_C R52, R53, R52, RZ ;  /* 0x000000343534723e */ /* 0x000fe400048060ff */
[----:B------:R-:W-:Y:S02]  /*5dd0*/  F2FP.SATFINITE.E5M2.F32.PACK_AB_MERGE_C R54, R55, R54, RZ ;  /* 0x000000363736723e */ /* 0x000fe400048060ff */
[----:B------:R-:W-:Y:S02]  /*5de0*/  F2FP.SATFINITE.E5M2.F32.PACK_AB_MERGE_C R68, R69, R68, RZ ;  /* 0x000000444544723e */ /* 0x000fe400048060ff */
[----:B------:R-:W-:Y:S02]  /*5df0*/  F2FP.SATFINITE.E5M2.F32.PACK_AB_MERGE_C R84, R85, R84, RZ ;  /* 0x000000545554723e */ /* 0x000fe400048060ff */
[----:B------:R-:W-:Y:S01]  /*5e00*/  F2FP.SATFINITE.E5M2.F32.PACK_AB_MERGE_C R86, R87, R86, RZ ;  /* 0x000000565756723e */ /* 0x000fe200048060ff */
[----:B------:R-:W-:Y:S01]  /*5e10*/  ULEA UR5, UR4, UR8, 0x4 ;  /* 0x0000000804057291 */ /* 0x000fe2000f8e203f */
[----:B------:R-:W-:-:S02]  /*5e20*/  LOP3.LUT R70, R70, 0xffff, RZ, 0xc0, !PT ;  /* 0x0000ffff46467812 */ /* 0x000fc400078ec0ff */
[----:B------:R-:W-:Y:S02]  /*5e30*/  LOP3.LUT R52, R52, 0xffff, RZ, 0xc0, !PT ;  /* 0x0000ffff34347812 */ /* 0x000fe400078ec0ff */
[----:B------:R-:W-:Y:S02]  /*5e40*/  LOP3.LUT R54, R54, 0xffff, RZ, 0xc0, !PT ;  /* 0x0000ffff36367812 */ /* 0x000fe400078ec0ff */
[----:B------:R-:W-:Y:S02]  /*5e50*/  LOP3.LUT R84, R84, 0xffff, RZ, 0xc0, !PT ;  /* 0x0000ffff54547812 */ /* 0x000fe400078ec0ff */
[----:B------:R-:W-:Y:S02]  /*5e60*/  LOP3.LUT R86, R86, 0xffff, RZ, 0xc0, !PT ;  /* 0x0000ffff56567812 */ /* 0x000fe400078ec0ff */
[----:B------:R-:W-:Y:S02]  /*5e70*/  PRMT R9, R9, 0x4210, R52 ;  /* 0x0000421009097816 */ /* 0x000fe40000000034 */
[----:B------:R-:W-:-:S02]  /*5e80*/  PRMT R11, R11, 0x4210, R84 ;  /* 0x000042100b0b7816 */ /* 0x000fc40000000054 */
[----:B------:R-:W-:Y:S01]  /*5e90*/  PRMT R13, R13, 0x4210, R54 ;  /* 0x000042100d0d7816 */ /* 0x000fe20000000036 */
[----:B------:R-:W-:Y:S01]  /*5ea0*/  USHF.R.U32.HI UR4, URZ, 0x3, UR4 ;  /* 0x000000033f047899 */ /* 0x000fe20008011604 */
[----:B--2---:R-:W-:-:S04]  /*5eb0*/  LOP3.LUT R6, R20, 0x700, RZ, 0xc0, !PT ;  /* 0x0000070014067812 */ /* 0x004fc800078ec0ff */
[----:B------:R-:W-:Y:S02]  /*5ec0*/  LOP3.LUT R6, R6, 0x70, R7, 0xf8, !PT ;  /* 0x0000007006067812 */ /* 0x000fe400078ef807 */
[----:B------:R-:W-:-:S04]  /*5ed0*/  PRMT R7, R17, 0x3340, R0 ;  /* 0x0000334011077816 */ /* 0x000fc80000000000 */
[----:B------:R-:W-:Y:S02]  /*5ee0*/  PRMT R8, R8, 0x5410, R7 ;  /* 0x0000541008087816 */ /* 0x000fe40000000007 */
[----:B------:R-:W-:Y:S02]  /*5ef0*/  PRMT R7, R26, 0x3340, R19 ;  /* 0x000033401a077816 */ /* 0x000fe40000000013 */
[----:B------:R-:W-:Y:S02]  /*5f00*/  LOP3.LUT R5, R5, R6, RZ, 0x3c, !PT ;  /* 0x0000000605057212 */ /* 0x000fe400078e3cff */
[----:B------:R-:W-:Y:S02]  /*5f10*/  PRMT R12, R7, 0x5410, R14 ;  /* 0x00005410070c7816 */ /* 0x000fe4000000000e */
[----:B------:R-:W-:Y:S02]  /*5f20*/  SHF.R.U32.HI R6, RZ, 0x8, R24 ;  /* 0x00000008ff067819 */ /* 0x000fe40000011618 */
[----:B------:R-:W-:-:S02]  /*5f30*/  SHF.R.U32.HI R7, RZ, 0x8, R15 ;  /* 0x00000008ff077819 */ /* 0x000fc4000001160f */
[----:B------:R-:W-:Y:S02]  /*5f40*/  SHF.R.U32.HI R14, RZ, 0x8, R17 ;  /* 0x00000008ff0e7819 */ /* 0x000fe40000011611 */
[----:B------:R-:W-:Y:S02]  /*5f50*/  PRMT R17, R2, 0x3340, R47 ;  /* 0x0000334002117816 */ /* 0x000fe4000000002f */
[----:B------:R-:W-:Y:S02]  /*5f60*/  PRMT R15, R58, 0x3340, R39 ;  /* 0x000033403a0f7816 */ /* 0x000fe40000000027 */
[----:B------:R-:W-:Y:S02]  /*5f70*/  LOP3.LUT R7, R7, 0xffff, RZ, 0xc0, !PT ;  /* 0x0000ffff07077812 */ /* 0x000fe400078ec0ff */
[----:B------:R-:W-:Y:S02]  /*5f80*/  LOP3.LUT R6, R6, 0xffff, RZ, 0xc0, !PT ;  /* 0x0000ffff06067812 */ /* 0x000fe400078ec0ff */
[----:B------:R-:W-:-:S02]  /*5f90*/  LOP3.LUT R14, R14, 0xffff, RZ, 0xc0, !PT ;  /* 0x0000ffff0e0e7812 */ /* 0x000fc400078ec0ff */
[----:B------:R-:W-:Y:S02]  /*5fa0*/  PRMT R31, R17, 0x5410, R18 ;  /* 0x00005410111f7816 */ /* 0x000fe40000000012 */
[----:B------:R-:W-:Y:S02]  /*5fb0*/  PRMT R29, R15, 0x5410, R16 ;  /* 0x000054100f1d7816 */ /* 0x000fe40000000010 */
[----:B------:R-:W-:Y:S02]  /*5fc0*/  PRMT R18, R6, 0x3340, R7 ;  /* 0x0000334006127816 */ /* 0x000fe40000000007 */
[----:B------:R-:W-:Y:S02]  /*5fd0*/  SHF.R.U32.HI R6, RZ, 0x8, R40 ;  /* 0x00000008ff067819 */ /* 0x000fe40000011628 */
[----:B------:R-:W-:Y:S02]  /*5fe0*/  SHF.R.U32.HI R7, RZ, 0x8, R23 ;  /* 0x00000008ff077819 */ /* 0x000fe40000011617 */
[----:B------:R-:W-:-:S02]  /*5ff0*/  SHF.R.U32.HI R15, RZ, 0x8, R56 ;  /* 0x00000008ff0f7819 */ /* 0x000fc40000011638 */
[----:B------:R-:W-:Y:S02]  /*6000*/  SHF.R.U32.HI R16, RZ, 0x8, R33 ;  /* 0x00000008ff107819 */ /* 0x000fe40000011621 */
[----:B------:R-:W-:Y:S02]  /*6010*/  PRMT R21, R14, 0x3340, R1 ;  /* 0x000033400e157816 */ /* 0x000fe40000000001 */
[----:B------:R-:W-:Y:S02]  /*6020*/  SHF.R.U32.HI R14, RZ, 0x8, R25 ;  /* 0x00000008ff0e7819 */ /* 0x000fe40000011619 */
[----:B------:R-:W-:Y:S02]  /*6030*/  LOP3.LUT R7, R7, 0xffff, RZ, 0xc0, !PT ;  /* 0x0000ffff07077812 */ /* 0x000fe400078ec0ff */
[----:B------:R-:W-:Y:S02]  /*6040*/  LOP3.LUT R6, R6, 0xffff, RZ, 0xc0, !PT ;  /* 0x0000ffff06067812 */ /* 0x000fe400078ec0ff */
[----:B------:R-:W-:-:S02]  /*6050*/  LOP3.LUT R16, R16, 0xffff, RZ, 0xc0, !PT ;  /* 0x0000ffff10107812 */ /* 0x000fc400078ec0ff */
[----:B------:R-:W-:Y:S02]  /*6060*/  LOP3.LUT R15, R15, 0xffff, RZ, 0xc0, !PT ;  /* 0x0000ffff0f0f7812 */ /* 0x000fe400078ec0ff */
[----:B------:R-:W-:Y:S02]  /*6070*/  LOP3.LUT R14, R14, 0xffff, RZ, 0xc0, !PT ;  /* 0x0000ffff0e0e7812 */ /* 0x000fe400078ec0ff */
[----:B------:R-:W-:Y:S02]  /*6080*/  PRMT R20, R6, 0x3340, R7 ;  /* 0x0000334006147816 */ /* 0x000fe40000000007 */
[----:B------:R-:W-:Y:S02]  /*6090*/  PRMT R22, R15, 0x3340, R16 ;  /* 0x000033400f167816 */ /* 0x000fe40000000010 */
[----:B------:R-:W-:Y:S02]  /*60a0*/  SHF.R.U32.HI R17, RZ, 0x8, R41 ;  /* 0x00000008ff117819 */ /* 0x000fe40000011629 */
[----:B------:R-:W-:-:S02]  /*60b0*/  SHF.R.U32.HI R15, RZ, 0x8, R72 ;  /* 0x00000008ff0f7819 */ /* 0x000fc40000011648 */
[----:B------:R-:W-:Y:S02]  /*60c0*/  SHF.R.U32.HI R16, RZ, 0x8, R45 ;  /* 0x00000008ff107819 */ /* 0x000fe4000001162d */
[----:B------:R-:W-:Y:S02]  /*60d0*/  SHF.R.U32.HI R6, RZ, 0x8, R26 ;  /* 0x00000008ff067819 */ /* 0x000fe4000001161a */
[----:B------:R-:W-:Y:S02]  /*60e0*/  SHF.R.U32.HI R7, RZ, 0x8, R19 ;  /* 0x00000008ff077819 */ /* 0x000fe40000011613 */
[----:B------:R-:W-:Y:S02]  /*60f0*/  PRMT R23, R14, 0x3340, R1 ;  /* 0x000033400e177816 */ /* 0x000fe40000000001 */
[----:B------:R-:W-:Y:S02]  /*6100*/  SHF.R.U32.HI R14, RZ, 0x8, R27 ;  /* 0x00000008ff0e7819 */ /* 0x000fe4000001161b */
[----:B------:R-:W-:-:S02]  /*6110*/  LOP3.LUT R17, R17, 0xffff, RZ, 0xc0, !PT ;  /* 0x0000ffff11117812 */ /* 0x000fc400078ec0ff */
[----:B------:R-:W-:Y:S02]  /*6120*/  LOP3.LUT R16, R16, 0xffff, RZ, 0xc0, !PT ;  /* 0x0000ffff10107812 */ /* 0x000fe400078ec0ff */
[----:B------:R-:W-:Y:S02]  /*6130*/  LOP3.LUT R15, R15, 0xffff, RZ, 0xc0, !PT ;  /* 0x0000ffff0f0f7812 */ /* 0x000fe400078ec0ff */
[----:B------:R-:W-:Y:S02]  /*6140*/  LOP3.LUT R7, R7, 0xffff, RZ, 0xc0, !PT ;  /* 0x0000ffff07077812 */ /* 0x000fe400078ec0ff */
[----:B------:R-:W-:Y:S02]  /*6150*/  LOP3.LUT R6, R6, 0xffff, RZ, 0xc0, !PT ;  /* 0x0000ffff06067812 */ /* 0x000fe400078ec0ff */
[----:B------:R-:W-:Y:S02]  /*6160*/  LOP3.LUT R19, R14, 0xffff, RZ, 0xc0, !PT ;  /* 0x0000ffff0e137812 */ /* 0x000fe400078ec0ff */
[----:B------:R-:W-:-:S02]  /*6170*/  PRMT R25, R17, 0x3340, R0 ;  /* 0x0000334011197816 */ /* 0x000fc40000000000 */
[----:B------:R-:W-:Y:S02]  /*6180*/  PRMT R24, R15, 0x3340, R16 ;  /* 0x000033400f187816 */ /* 0x000fe40000000010 */
[----:B------:R-:W-:Y:S02]  /*6190*/  PRMT R26, R6, 0x3340, R7 ;  /* 0x00003340061a7816 */ /* 0x000fe40000000007 */
[----:B------:R-:W-:Y:S02]  /*61a0*/  SHF.R.U32.HI R14, RZ, 0x8, R37 ;  /* 0x00000008ff0e7819 */ /* 0x000fe40000011625 */
[----:B------:R-:W-:Y:S02]  /*61b0*/  SHF.R.U32.HI R17, RZ, 0x8, R49 ;  /* 0x00000008ff117819 */ /* 0x000fe40000011631 */
[----:B------:R-:W-:Y:S02]  /*61c0*/  SHF.R.U32.HI R6, RZ, 0x8, R42 ;  /* 0x00000008ff067819 */ /* 0x000fe4000001162a */
[----:B------:R-:W-:-:S02]  /*61d0*/  SHF.R.U32.HI R7, RZ, 0x8, R35 ;  /* 0x00000008ff077819 */ /* 0x000fc40000011623 */
[----:B------:R-:W-:Y:S02]  /*61e0*/  SHF.R.U32.HI R15, RZ, 0x8, R58 ;  /* 0x00000008ff0f7819 */ /* 0x000fe4000001163a */
[----:B------:R-:W-:Y:S02]  /*61f0*/  SHF.R.U32.HI R16, RZ, 0x8, R39 ;  /* 0x00000008ff107819 */ /* 0x000fe40000011627 */
        /* <DEDUP_REMOVED lines=8> */
[----:B------:R-:W-:Y:S02]  /*6280*/  PRMT R16, R6, 0x3340, R7 ;  /* 0x0000334006107816 */ /* 0x000fe40000000007 */
[----:B------:R-:W-:-:S02]  /*6290*/  PRMT R28, R15, 0x3340, R14 ;  /* 0x000033400f1c7816 */ /* 0x000fc4000000000e */
[----:B------:R-:W-:Y:S02]  /*62a0*/  SHF.R.U32.HI R17, RZ, 0x8, R43 ;  /* 0x00000008ff117819 */ /* 0x000fe4000001162b */
[----:B------:R-:W-:Y:S02]  /*62b0*/  SHF.R.U32.HI R6, RZ, 0x8, R47 ;  /* 0x00000008ff067819 */ /* 0x000fe4000001162f */
[----:B------:R-:W-:Y:S02]  /*62c0*/  SHF.R.U32.HI R2, RZ, 0x8, R2 ;  /* 0x00000008ff027819 */ /* 0x000fe40000011602 */
[----:B------:R-:W-:Y:S02]  /*62d0*/  SHF.R.U32.HI R14, RZ, 0x8, R51 ;  /* 0x00000008ff0e7819 */ /* 0x000fe40000011633 */
[----:B------:R-:W-:Y:S02]  /*62e0*/  LOP3.LUT R17, R17, 0xffff, RZ, 0xc0, !PT ;  /* 0x0000ffff11117812 */ /* 0x000fe400078ec0ff */
[----:B------:R-:W-:-:S02]  /*62f0*/  LOP3.LUT R6, R6, 0xffff, RZ, 0xc0, !PT ;  /* 0x0000ffff06067812 */ /* 0x000fc400078ec0ff */
[----:B------:R-:W-:Y:S02]  /*6300*/  LOP3.LUT R39, R2, 0xffff, RZ, 0xc0, !PT ;  /* 0x0000ffff02277812 */ /* 0x000fe400078ec0ff */
[----:B------:R-:W-:Y:S02]  /*6310*/  LOP3.LUT R41, R14, 0xffff, RZ, 0xc0, !PT ;  /* 0x0000ffff0e297812 */ /* 0x000fe400078ec0ff */
[--C-:B------:R-:W-:Y:S02]  /*6320*/  PRMT R35, R19, 0x3340, R0.reuse ;  /* 0x0000334013237816 */ /* 0x100fe40000000000 */
[----:B------:R-:W-:Y:S02]  /*6330*/  PRMT R37, R17, 0x3340, R0 ;  /* 0x0000334011257816 */ /* 0x000fe40000000000 */
[----:B------:R-:W-:Y:S02]  /*6340*/  PRMT R6, R39, 0x3340, R6 ;  /* 0x0000334027067816 */ /* 0x000fe40000000006 */
[----:B------:R-:W-:-:S02]  /*6350*/  PRMT R41, R41, 0x3340, R0 ;  /* 0x0000334029297816 */ /* 0x000fc40000000000 */
[----:B------:R-:W-:Y:S02]  /*6360*/  LOP3.LUT R7, R36, 0xffff, RZ, 0xc0, !PT ;  /* 0x0000ffff24077812 */ /* 0x000fe400078ec0ff */
[----:B------:R-:W-:Y:S02]  /*6370*/  LOP3.LUT R17, R38, 0xffff, RZ, 0xc0, !PT ;  /* 0x0000ffff26117812 */ /* 0x000fe400078ec0ff */
[----:B------:R-:W-:Y:S02]  /*6380*/  LOP3.LUT R19, R68, 0xffff, RZ, 0xc0, !PT ;  /* 0x0000ffff44137812 */ /* 0x000fe400078ec0ff */
[----:B------:R-:W-:Y:S02]  /*6390*/  PRMT R18, R18, 0x5410, R21 ;  /* 0x0000541012127816 */ /* 0x000fe40000000015 */
[----:B------:R-:W-:Y:S02]  /*63a0*/  PRMT R23, R20, 0x5410, R23 ;  /* 0x0000541014177816 */ /* 0x000fe40000000017 */
[----:B------:R-:W-:Y:S01]  /*63b0*/  PRMT R22, R22, 0x5410, R25 ;  /* 0x0000541016167816 */ /* 0x000fe20000000019 */
[----:B------:R-:W0:Y:S01]  /*63c0*/  LDC R20, c[0x0][0x248] ;  /* 0x00009200ff147b82 */ /* 0x000e220000000800 */
[----:B------:R-:W-:-:S02]  /*63d0*/  PRMT R27, R24, 0x5410, R27 ;  /* 0x00005410181b7816 */ /* 0x000fc4000000001b */
[----:B------:R-:W-:Y:S02]  /*63e0*/  PRMT R2, R26, 0x5410, R33 ;  /* 0x000054101a027816 */ /* 0x000fe40000000021 */
[----:B------:R-:W-:Y:S02]  /*63f0*/  PRMT R35, R16, 0x5410, R35 ;  /* 0x0000541010237816 */ /* 0x000fe40000000023 */
[----:B------:R-:W-:Y:S02]  /*6400*/  PRMT R37, R28, 0x5410, R37 ;  /* 0x000054101c257816 */ /* 0x000fe40000000025 */
[----:B------:R-:W-:Y:S02]  /*6410*/  PRMT R41, R6, 0x5410, R41 ;  /* 0x0000541006297816 */ /* 0x000fe40000000029 */
[----:B------:R-:W-:Y:S02]  /*6420*/  PRMT R14, R29, 0x4210, R70 ;  /* 0x000042101d0e7816 */ /* 0x000fe40000000046 */
[----:B------:R-:W-:-:S02]  /*6430*/  PRMT R8, R8, 0x4210, R7 ;  /* 0x0000421008087816 */ /* 0x000fc40000000007 */
[----:B------:R-:W-:Y:S01]  /*6440*/  PRMT R10, R10, 0x4210, R19 ;  /* 0x000042100a0a7816 */ /* 0x000fe20000000013 */
[----:B------:R-:W-:Y:S01]  /*6450*/  BAR.SYNC.DEFER_BLOCKING 0x0 ;  /* 0x0000000000007b1d */ /* 0x000fe20000010000 */
[----:B------:R-:W-:Y:S02]  /*6460*/  PRMT R12, R12, 0x4210, R17 ;  /* 0x000042100c0c7816 */ /* 0x000fe40000000011 */
[----:B------:R-:W-:Y:S02]  /*6470*/  PRMT R15, R31, 0x4210, R86 ;  /* 0x000042101f0f7816 */ /* 0x000fe40000000056 */
[----:B------:R-:W-:Y:S02]  /*6480*/  PRMT R24, R18, 0x5210, R7 ;  /* 0x0000521012187816 */ /* 0x000fe40000000007 */
[----:B------:R-:W-:Y:S02]  /*6490*/  PRMT R25, R23, 0x5210, R52 ;  /* 0x0000521017197816 */ /* 0x000fe40000000034 */
[----:B------:R-:W-:-:S02]  /*64a0*/  PRMT R26, R22, 0x5210, R19 ;  /* 0x00005210161a7816 */ /* 0x000fc40000000013 */
[----:B------:R-:W-:Y:S02]  /*64b0*/  PRMT R27, R27, 0x5210, R84 ;  /* 0x000052101b1b7816 */ /* 0x000fe40000000054 */
[----:B------:R-:W-:Y:S02]  /*64c0*/  PRMT R68, R2, 0x5210, R17 ;  /* 0x0000521002447816 */ /* 0x000fe40000000011 */
[----:B------:R-:W-:Y:S02]  /*64d0*/  PRMT R69, R35, 0x5210, R54 ;  /* 0x0000521023457816 */ /* 0x000fe40000000036 */
[----:B------:R-:W-:Y:S02]  /*64e0*/  PRMT R70, R37, 0x5210, R70 ;  /* 0x0000521025467816 */ /* 0x000fe40000000046 */
[----:B------:R-:W-:Y:S01]  /*64f0*/  PRMT R71, R41, 0x5210, R86 ;  /* 0x0000521029477816 */ /* 0x000fe20000000056 */
[----:B------:R-:W-:Y:S04]  /*6500*/  STS.128 [R5+UR5], R8 ;  /* 0x0000000805007988 */ /* 0x000fe80008000c05 */
[----:B------:R2:W-:Y:S04]  /*6510*/  STS.128 [R5+UR5+0x80], R12 ;  /* 0x0000800c05007988 */ /* 0x0005e80008000c05 */
[----:B------:R-:W-:Y:S04]  /*6520*/  STS.128 [R5+UR5+0x800], R24 ;  /* 0x0008001805007988 */ /* 0x000fe80008000c05 */
[----:B------:R-:W-:Y:S01]  /*6530*/  STS.128 [R5+UR5+0x880], R68 ;  /* 0x0008804405007988 */ /* 0x000fe20008000c05 */
[----:B------:R-:W-:Y:S01]  /*6540*/  LOP3.LUT R36, R4, UR4, RZ, 0x3c, !PT ;  /* 0x0000000404247c12 */ /* 0x000fe2000f8e3cff */
[C---:B---3--:R-:W-:Y:S01]  /*6550*/  IMAD R21, R88.reuse, UR6, RZ ;  /* 0x0000000658157c24 */ /* 0x048fe2000f8e02ff */
[----:B------:R-:W-:Y:S01]  /*6560*/  ISETP.GE.AND P0, PT, R88, UR10, PT ;  /* 0x0000000a58007c0c */ /* 0x000fe2000bf06270 */
[----:B------:R-:W-:Y:S01]  /*6570*/  BAR.SYNC.DEFER_BLOCKING 0x0 ;  /* 0x0000000000007b1d */ /* 0x000fe20000010000 */
[----:B------:R-:W-:-:S02]  /*6580*/  LOP3.LUT R17, R36, 0x40, RZ, 0x3c, !PT ;  /* 0x0000004024117812 */ /* 0x000fc400078e3cff */
[----:B-----5:R-:W-:-:S03]  /*6590*/  LOP3.LUT R41, R3, R0, RZ, 0xfc, !PT ;  /* 0x0000000003297212 */ /* 0x020fc600078efcff */
[----:B------:R-:W-:Y:S01]  /*65a0*/  ULDC.64 UR6, c[0x0][0x220] ;  /* 0x0000880000067ab9 */ /* 0x000fe20000000a00 */
[C-C-:B------:R-:W-:Y:S01]  /*65b0*/  LOP3.LUT R79, R3.reuse, 0x4, R0.reuse, 0xfe, !PT ;  /* 0x00000004034f7812 */ /* 0x140fe200078efe00 */
[----:B------:R-:W-:Y:S01]  /*65c0*/  ULDC UR4, c[0x0][0x22c] ;  /* 0x00008b0000047ab9 */ /* 0x000fe20000000800 */
[----:B--2---:R-:W-:Y:S01]  /*65d0*/  LOP3.LUT R14, R3, 0x40, R0, 0xfe, !PT ;  /* 0x00000040030e7812 */ /* 0x004fe200078efe00 */
[----:B------:R-:W-:Y:S01]  /*65e0*/  ULDC UR5, c[0x0][0x22c] ;  /* 0x00008b0000057ab9 */ /* 0x000fe20000000800 */
[----:B------:R-:W2:Y:S04]  /*65f0*/  LDS.128 R8, [R36+UR8] ;  /* 0x0000000824087984 */ /* 0x000ea80008000c00 */
[----:B------:R-:W3:Y:S01]  /*6600*/  LDS.128 R4, [R17+UR8] ;  /* 0x0000000811047984 */ /* 0x000ee20008000c00 */
[C---:B------:R-:W-:Y:S01]  /*6610*/  ISETP.LT.AND P1, PT, R41.reuse, UR11, !P0 ;  /* 0x0000000b29007c0c */ /* 0x040fe2000c721270 */
[----:B0-----:R-:W-:Y:S01]  /*6620*/  IMAD R41, R41, R20, RZ ;  /* 0x0000001429297224 */ /* 0x001fe200078e02ff */
[----:B------:R-:W-:-:S04]  /*6630*/  IADD3 R2, P2, R21, UR6, RZ ;  /* 0x0000000615027c10 */ /* 0x000fc8000ff5e0ff */
[----:B------:R-:W-:Y:S02]  /*6640*/  LEA.HI.X.SX32 R21, R21, UR7, 0x1, P2 ;  /* 0x0000000715157c11 */ /* 0x000fe400090f0eff */
[----:B------:R-:W-:Y:S02]  /*6650*/  IADD3 R12, P2, R41, R2, RZ ;  /* 0x00000002290c7210 */ /* 0x000fe40007f5e0ff */
[--C-:B------:R-:W-:Y:S02]  /*6660*/  LOP3.LUT R39, R3, 0x8, R0.reuse, 0xfe, !PT ;  /* 0x0000000803277812 */ /* 0x100fe400078efe00 */
[----:B------:R-:W-:Y:S02]  /*6670*/  LEA.HI.X.SX32 R13, R41, R21, 0x1, P2 ;  /* 0x00000015290d7211 */ /* 0x000fe400010f0eff */
[C---:B------:R-:W-:Y:S01]  /*6680*/  ISETP.LT.AND P6, PT, R79.reuse, UR4, !P0 ;  /* 0x000000044f007c0c */ /* 0x040fe2000c7c1270 */
[-C--:B------:R-:W-:Y:S01]  /*6690*/  IMAD R79, R79, R20.reuse, RZ ;  /* 0x000000144f4f7224 */ /* 0x080fe200078e02ff */
[----:B------:R-:W-:Y:S01]  /*66a0*/  ISETP.LT.AND P2, PT, R14, UR5, !P0 ;  /* 0x000000050e007c0c */ /* 0x000fe2000c741270 */
[----:B------:R-:W-:Y:S01]  /*66b0*/  ULDC UR5, c[0x0][0x22c] ;  /* 0x00008b0000057ab9 */ /* 0x000fe20000000800 */
[--C-:B------:R-:W-:Y:S01]  /*66c0*/  LOP3.LUT R15, R3, 0xc, R0.reuse, 0xfe, !PT ;  /* 0x0000000c030f7812 */ /* 0x100fe200078efe00 */
[----:B------:R-:W-:Y:S01]  /*66d0*/  ULDC UR4, c[0x0][0x22c] ;  /* 0x00008b0000047ab9 */ /* 0x000fe20000000800 */
[C---:B------:R-:W-:Y:S01]  /*66e0*/  ISETP.LT.AND P3, PT, R39.reuse, UR5, !P0 ;  /* 0x0000000527007c0c */ /* 0x040fe2000c761270 */
[----:B------:R-:W-:Y:S01]  /*66f0*/  IMAD R39, R39, R20, RZ ;  /* 0x0000001427277224 */ /* 0x000fe200078e02ff */
[C-C-:B------:R-:W-:Y:S01]  /*6700*/  LOP3.LUT R77, R3.reuse, 0x10, R0.reuse, 0xfe, !PT ;  /* 0x00000010034d7812 */ /* 0x140fe200078efe00 */
[----:B------:R-:W-:Y:S01]  /*6710*/  ULDC UR5, c[0x0][0x22c] ;  /* 0x00008b0000057ab9 */ /* 0x000fe20000000800 */
[----:B------:R-:W-:-:S02]  /*6720*/  LOP3.LUT R43, R3, 0x14, R0, 0xfe, !PT ;  /* 0x00000014032b7812 */ /* 0x000fc400078efe00 */
[C-C-:B------:R-:W-:Y:S02]  /*6730*/  LOP3.LUT R75, R3.reuse, 0x18, R0.reuse, 0xfe, !PT ;  /* 0x00000018034b7812 */ /* 0x140fe400078efe00 */
[C-C-:B------:R-:W-:Y:S02]  /*6740*/  LOP3.LUT R73, R3.reuse, 0x1c, R0.reuse, 0xfe, !PT ;  /* 0x0000001c03497812 */ /* 0x140fe400078efe00 */
[----:B--2---:R-:W-:Y:S02]  /*6750*/  PRMT R83, R8, 0x7770, RZ ;  /* 0x0000777008537816 */ /* 0x004fe400000000ff */
[----:B------:R-:W-:-:S03]  /*6760*/  LOP3.LUT R71, R3, 0x20, R0, 0xfe, !PT ;  /* 0x0000002003477812 */ /* 0x000fc600078efe00 */
[----:B------:R0:W-:Y:S01]  /*6770*/  @P1 STG.E.U8 desc[UR12][R12.64], R83 ;  /* 0x000000530c001986 */ /* 0x0001e2000c10110c */
[----:B------:R-:W-:Y:S02]  /*6780*/  IADD3 R14, P1, R79, R2, RZ ;  /* 0x000000024f0e7210 */ /* 0x000fe40007f3e0ff */
[C-C-:B------:R-:W-:Y:S02]  /*6790*/  LOP3.LUT R69, R3.reuse, 0x24, R0.reuse, 0xfe, !PT ;  /* 0x0000002403457812 */ /* 0x140fe400078efe00 */
[C-C-:B------:R-:W-:Y:S02]  /*67a0*/  LOP3.LUT R67, R3.reuse, 0x28, R0.reuse, 0xfe, !PT ;  /* 0x0000002803437812 */ /* 0x140fe400078efe00 */
[C-C-:B------:R-:W-:Y:S02]  /*67b0*/  LOP3.LUT R65, R3.reuse, 0x2c, R0.reuse, 0xfe, !PT ;  /* 0x0000002c03417812 */ /* 0x140fe400078efe00 */
[C-C-:B------:R-:W-:Y:S02]  /*67c0*/  LOP3.LUT R63, R3.reuse, 0x30, R0.reuse, 0xfe, !PT ;  /* 0x00000030033f7812 */ /* 0x140fe400078efe00 */
[----:B------:R-:W-:-:S02]  /*67d0*/  LOP3.LUT R49, R3, 0x34, R0, 0xfe, !PT ;  /* 0x0000003403317812 */ /* 0x000fc400078efe00 */
[C-C-:B------:R-:W-:Y:S02]  /*67e0*/  LOP3.LUT R47, R3.reuse, 0x38, R0.reuse, 0xfe, !PT ;  /* 0x00000038032f7812 */ /* 0x140fe400078efe00 */
        /* <DEDUP_REMOVED lines=47> */
[----:B------:R-:W-:Y:S01]  /*6ae0*/  LOP3.LUT R0, R3, 0xfc, R0, 0xfe, !PT ;  /* 0x000000fc03007812 */ /* 0x000fe200078efe00 */
[C---:B------:R-:W-:Y:S01]  /*6af0*/  IMAD R3, R15.reuse, R20, RZ ;  /* 0x000000140f037224 */ /* 0x040fe200078e02ff */
[----:B------:R-:W-:Y:S01]  /*6b00*/  ISETP.LT.AND P4, PT, R15, UR4, !P0 ;  /* 0x000000040f007c0c */ /* 0x000fe2000c781270 */
[----:B------:R-:W-:Y:S01]  /*6b10*/  ULDC UR4, c[0x0][0x22c] ;  /* 0x00008b0000047ab9 */ /* 0x000fe20000000800 */
[-C--:B0-----:R-:W-:Y:S02]  /*6b20*/  IADD3 R12, P5, R39, R2.reuse, RZ ;  /* 0x00000002270c7210 */ /* 0x081fe40007fbe0ff */
[-C--:B------:R-:W-:Y:S02]  /*6b30*/  LEA.HI.X.SX32 R15, R79, R21.reuse, 0x1, P1 ;  /* 0x000000154f0f7211 */ /* 0x080fe400008f0eff */
[----:B---3--:R-:W-:Y:S02]  /*6b40*/  PRMT R85, R4, 0x7770, RZ ;  /* 0x0000777004557816 */ /* 0x008fe400000000ff */
[----:B------:R-:W-:Y:S01]  /*6b50*/  ISETP.LT.AND P1, PT, R38, UR5, !P0 ;  /* 0x0000000526007c0c */ /* 0x000fe2000c721270 */
[----:B------:R-:W-:Y:S01]  /*6b60*/  ULDC UR5, c[0x0][0x22c] ;  /* 0x00008b0000057ab9 */ /* 0x000fe20000000800 */
[----:B------:R-:W-:Y:S01]  /*6b70*/  LEA.HI.X.SX32 R13, R39, R21, 0x1, P5 ;  /* 0x00000015270d7211 */ /* 0x000fe200028f0eff */
[----:B------:R-:W-:Y:S01]  /*6b80*/  @P6 STG.E.U8 desc[UR12][R14.64], R85 ;  /* 0x000000550e006986 */ /* 0x000fe2000c10110c */
[----:B------:R-:W-:-:S02]  /*6b90*/  IADD3 R38, P5, R3, R2, RZ ;  /* 0x0000000203267210 */ /* 0x000fc40007fbe0ff */
[C---:B------:R-:W-:Y:S01]  /*6ba0*/  ISETP.LT.AND P6, PT, R77.reuse, UR4, !P0 ;  /* 0x000000044d007c0c */ /* 0x040fe2000c7c1270 */
[----:B------:R-:W-:Y:S01]  /*6bb0*/  IMAD R77, R77, R20, RZ ;  /* 0x000000144d4d7224 */ /* 0x000fe200078e02ff */
[----:B------:R-:W-:Y:S01]  /*6bc0*/  PRMT R79, R8, 0x7771, RZ ;  /* 0x00007771084f7816 */ /* 0x000fe200000000ff */
[----:B------:R-:W-:Y:S01]  /*6bd0*/  ULDC UR4, c[0x0][0x22c] ;  /* 0x00008b0000047ab9 */ /* 0x000fe20000000800 */
[-C--:B------:R-:W-:Y:S02]  /*6be0*/  LEA.HI.X.SX32 R39, R3, R21.reuse, 0x1, P5 ;  /* 0x0000001503277211 */ /* 0x080fe400028f0eff */
[----:B------:R-:W-:Y:S01]  /*6bf0*/  PRMT R83, R4, 0x7771, RZ ;  /* 0x0000777104537816 */ /* 0x000fe200000000ff */
[----:B------:R0:W-:Y:S01]  /*6c00*/  @P3 STG.E.U8 desc[UR12][R12.64], R79 ;  /* 0x0000004f0c003986 */ /* 0x0001e2000c10110c */
[----:B------:R-:W-:Y:S01]  /*6c10*/  IADD3 R42, P3, R77, R2, RZ ;  /* 0x000000024d2a7210 */ /* 0x000fe20007f7e0ff */
[C---:B------:R-:W-:Y:S02]  /*6c20*/  IMAD R3, R43.reuse, R20, RZ ;  /* 0x000000142b037224 */ /* 0x040fe400078e02ff */
[----:B------:R2:W-:Y:S01]  /*6c30*/  @P4 STG.E.U8 desc[UR12][R38.64], R83 ;  /* 0x0000005326004986 */ /* 0x0005e2000c10110c */
[----:B------:R-:W-:Y:S01]  /*6c40*/  ISETP.LT.AND P4, PT, R43, UR4, !P0 ;  /* 0x000000042b007c0c */ /* 0x000fe2000c781270 */
[----:B------:R-:W-:Y:S01]  /*6c50*/  ULDC UR4, c[0x0][0x22c] ;  /* 0x00008b0000047ab9 */ /* 0x000fe20000000800 */
[----:B------:R-:W-:-:S02]  /*6c60*/  LEA.HI.X.SX32 R43, R77, R21, 0x1, P3 ;  /* 0x000000154d2b7211 */ /* 0x000fc400018f0eff */
[----:B------:R-:W-:Y:S02]  /*6c70*/  PRMT R77, R8, 0x7772, RZ ;  /* 0x00007772084d7816 */ /* 0x000fe400000000ff */
[C---:B------:R-:W-:Y:S01]  /*6c80*/  ISETP.LT.AND P3, PT, R75.reuse, UR5, !P0 ;  /* 0x000000054b007c0c */ /* 0x040fe2000c761270 */
[----:B------:R-:W-:Y:S01]  /*6c90*/  IMAD R75, R75, R20, RZ ;  /* 0x000000144b4b7224 */ /* 0x000fe200078e02ff */
[-C--:B0-----:R-:W-:Y:S01]  /*6ca0*/  IADD3 R12, P5, R3, R2.reuse, RZ ;  /* 0x00000002030c7210 */ /* 0x081fe20007fbe0ff */
[----:B------:R0:W-:Y:S01]  /*6cb0*/  @P6 STG.E.U8 desc[UR12][R42.64], R77 ;  /* 0x0000004d2a006986 */ /* 0x0001e2000c10110c */
[----:B------:R-:W-:Y:S01]  /*6cc0*/  PRMT R79, R4, 0x7772, RZ ;  /* 0x00007772044f7816 */ /* 0x000fe200000000ff */
[----:B------:R-:W-:Y:S01]  /*6cd0*/  ULDC UR5, c[0x0][0x22c] ;  /* 0x00008b0000057ab9 */ /* 0x000fe20000000800 */
[----:B------:R-:W-:Y:S02]  /*6ce0*/  IADD3 R14, P6, R75, R2, RZ ;  /* 0x000000024b0e7210 */ /* 0x000fe40007fde0ff */
[----:B------:R-:W-:-:S02]  /*6cf0*/  LEA.HI.X.SX32 R13, R3, R21, 0x1, P5 ;  /* 0x00000015030d7211 */ /* 0x000fc400028f0eff */
[C---:B------:R-:W-:Y:S01]  /*6d00*/  ISETP.LT.AND P5, PT, R73.reuse, UR4, !P0 ;  /* 0x0000000449007c0c */ /* 0x040fe2000c7a1270 */
[----:B------:R-:W-:Y:S01]  /*6d10*/  IMAD R73, R73, R20, RZ ;  /* 0x0000001449497224 */ /* 0x000fe200078e02ff */
[----:B------:R-:W-:Y:S02]  /*6d20*/  LEA.HI.X.SX32 R15, R75, R21, 0x1, P6 ;  /* 0x000000154b0f7211 */ /* 0x000fe400030f0eff */
[----:B------:R-:W-:Y:S01]  /*6d30*/  PRMT R3, R8, 0x7773, RZ ;  /* 0x0000777308037816 */ /* 0x000fe200000000ff */
[----:B------:R3:W-:Y:S01]  /*6d40*/  @P4 STG.E.U8 desc[UR12][R12.64], R79 ;  /* 0x0000004f0c004986 */ /* 0x0007e2000c10110c */
[----:B------:R-:W-:-:S03]  /*6d50*/  ULDC UR4, c[0x0][0x22c] ;  /* 0x00008b0000047ab9 */ /* 0x000fc60000000800 */
[----:B------:R4:W-:Y:S01]  /*6d60*/  @P3 STG.E.U8 desc[UR12][R14.64], R3 ;  /* 0x000000030e003986 */ /* 0x0009e2000c10110c */
[----:B--2---:R-:W-:Y:S02]  /*6d70*/  IADD3 R38, P3, R73, R2, RZ ;  /* 0x0000000249267210 */ /* 0x004fe40007f7e0ff */
[----:B------:R-:W-:Y:S02]  /*6d80*/  ISETP.LT.AND P4, PT, R71, UR4, !P0 ;  /* 0x0000000447007c0c */ /* 0x000fe4000c781270 */
[----:B------:R-:W-:Y:S01]  /*6d90*/  LEA.HI.X.SX32 R39, R73, R21, 0x1, P3 ;  /* 0x0000001549277211 */ /* 0x000fe200018f0eff */
[-C--:B------:R-:W-:Y:S01]  /*6da0*/  IMAD R71, R71, R20.reuse, RZ ;  /* 0x0000001447477224 */ /* 0x080fe200078e02ff */
[----:B0-----:R-:W-:Y:S01]  /*6db0*/  PRMT R43, R4, 0x7773, RZ ;  /* 0x00007773042b7816 */ /* 0x001fe200000000ff */
[----:B------:R-:W-:Y:S01]  /*6dc0*/  ULDC UR4, c[0x0][0x22c] ;  /* 0x00008b0000047ab9 */ /* 0x000fe20000000800 */
[C---:B------:R-:W-:Y:S01]  /*6dd0*/  ISETP.LT.AND P3, PT, R69.reuse, UR5, !P0 ;  /* 0x0000000545007c0c */ /* 0x040fe2000c761270 */
[----:B------:R-:W-:Y:S01]  /*6de0*/  IMAD R69, R69, R20, RZ ;  /* 0x0000001445457224 */ /* 0x000fe200078e02ff */
[-C--:B---3--:R-:W-:Y:S01]  /*6df0*/  IADD3 R12, P6, R71, R2.reuse, RZ ;  /* 0x00000002470c7210 */ /* 0x088fe20007fde0ff */
[----:B------:R0:W-:Y:S01]  /*6e00*/  @P5 STG.E.U8 desc[UR12][R38.64], R43 ;  /* 0x0000002b26005986 */ /* 0x0001e2000c10110c */
[----:B----4-:R-:W-:Y:S01]  /*6e10*/  PRMT R3, R9, 0x7770, RZ ;  /* 0x0000777009037816 */ /* 0x010fe200000000ff */
[----:B------:R-:W-:Y:S01]  /*6e20*/  ULDC UR5, c[0x0][0x22c] ;  /* 0x00008b0000057ab9 */ /* 0x000fe20000000800 */
[----:B------:R-:W-:-:S02]  /*6e30*/  IADD3 R14, P5, R69, R2, RZ ;  /* 0x00000002450e7210 */ /* 0x000fc40007fbe0ff */
[-C--:B------:R-:W-:Y:S02]  /*6e40*/  LEA.HI.X.SX32 R13, R71, R21.reuse, 0x1, P6 ;  /* 0x00000015470d7211 */ /* 0x080fe400030f0eff */
[----:B------:R-:W-:Y:S02]  /*6e50*/  LEA.HI.X.SX32 R15, R69, R21, 0x1, P5 ;  /* 0x00000015450f7211 */ /* 0x000fe400028f0eff */
[C---:B------:R-:W-:Y:S01]  /*6e60*/  ISETP.LT.AND P6, PT, R67.reuse, UR4, !P0 ;  /* 0x0000000443007c0c */ /* 0x040fe2000c7c1270 */
[-C--:B------:R-:W-:Y:S01]  /*6e70*/  IMAD R67, R67, R20.reuse, RZ ;  /* 0x0000001443437224 */ /* 0x080fe200078e02ff */
[----:B------:R-:W-:Y:S01]  /*6e80*/  PRMT R69, R5, 0x7770, RZ ;  /* 0x0000777005457816 */ /* 0x000fe200000000ff */
[----:B------:R-:W-:Y:S01]  /*6e90*/  ULDC UR4, c[0x0][0x22c] ;  /* 0x00008b0000047ab9 */ /* 0x000fe20000000800 */
[----:B------:R2:W-:Y:S01]  /*6ea0*/  @P4 STG.E.U8 desc[UR12][R12.64], R3 ;  /* 0x000000030c004986 */ /* 0x0005e2000c10110c */
[C---:B------:R-:W-:Y:S01]  /*6eb0*/  ISETP.LT.AND P5, PT, R65.reuse, UR4, !P0 ;  /* 0x0000000441007c0c */ /* 0x040fe2000c7a1270 */
[----:B------:R-:W-:Y:S01]  /*6ec0*/  IMAD R65, R65, R20, RZ ;  /* 0x0000001441417224 */ /* 0x000fe200078e02ff */
[----:B0-----:R-:W-:Y:S01]  /*6ed0*/  PRMT R43, R9, 0x7771, RZ ;  /* 0x00007771092b7816 */ /* 0x001fe200000000ff */
[----:B------:R0:W-:Y:S01]  /*6ee0*/  @P3 STG.E.U8 desc[UR12][R14.64], R69 ;  /* 0x000000450e003986 */ /* 0x0001e2000c10110c */
[----:B------:R-:W-:Y:S01]  /*6ef0*/  IADD3 R38, P3, R67, R2, RZ ;  /* 0x0000000243267210 */ /* 0x000fe20007f7e0ff */
[----:B------:R-:W-:Y:S01]  /*6f00*/  ULDC UR4, c[0x0][0x22c] ;  /* 0x00008b0000047ab9 */ /* 0x000fe20000000800 */
[----:B------:R-:W-:-:S02]  /*6f10*/  ISETP.LT.AND P4, PT, R63, UR5, !P0 ;  /* 0x000000053f007c0c */ /* 0x000fc4000c781270 */
[-C--:B------:R-:W-:Y:S01]  /*6f20*/  LEA.HI.X.SX32 R39, R67, R21.reuse, 0x1, P3 ;  /* 0x0000001543277211 */ /* 0x080fe200018f0eff */
[----:B------:R-:W-:Y:S01]  /*6f30*/  IMAD R63, R63, R20, RZ ;  /* 0x000000143f3f7224 */ /* 0x000fe200078e02ff */
[----:B------:R-:W-:Y:S01]  /*6f40*/  ULDC UR5, c[0x0][0x22c] ;  /* 0x00008b0000057ab9 */ /* 0x000fe20000000800 */
[C---:B--2---:R-:W-:Y:S02]  /*6f50*/  IADD3 R12, P3, R65.reuse, R2, RZ ;  /* 0x00000002410c7210 */ /* 0x044fe40007f7e0ff */
[----:B------:R2:W-:Y:S02]  /*6f60*/  @P6 STG.E.U8 desc[UR12][R38.64], R43 ;  /* 0x0000002b26006986 */ /* 0x0005e4000c10110c */
[----:B------:R-:W-:Y:S02]  /*6f70*/  LEA.HI.X.SX32 R13, R65, R21, 0x1, P3 ;  /* 0x00000015410d7211 */ /* 0x000fe400018f0eff */
[C---:B------:R-:W-:Y:S01]  /*6f80*/  ISETP.LT.AND P3, PT, R49.reuse, UR4, !P0 ;  /* 0x0000000431007c0c */ /* 0x040fe2000c761270 */
[----:B------:R-:W-:Y:S01]  /*6f90*/  IMAD R49, R49, R20, RZ ;  /* 0x0000001431317224 */ /* 0x000fe200078e02ff */
[----:B------:R-:W-:Y:S01]  /*6fa0*/  PRMT R65, R5, 0x7771, RZ ;  /* 0x0000777105417816 */ /* 0x000fe200000000ff */
[----:B------:R-:W-:Y:S01]  /*6fb0*/  ULDC UR4, c[0x0][0x22c] ;  /* 0x00008b0000047ab9 */ /* 0x000fe20000000800 */
[----:B0-----:R-:W-:-:S02]  /*6fc0*/  IADD3 R14, P6, R63, R2, RZ ;  /* 0x000000023f0e7210 */ /* 0x001fc40007fde0ff */
[----:B------:R-:W-:Y:S01]  /*6fd0*/  PRMT R3, R9, 0x7772, RZ ;  /* 0x0000777209037816 */ /* 0x000fe200000000ff */
[----:B------:R0:W-:Y:S01]  /*6fe0*/  @P5 STG.E.U8 desc[UR12][R12.64], R65 ;  /* 0x000000410c005986 */ /* 0x0001e2000c10110c */
[-C--:B------:R-:W-:Y:S02]  /*6ff0*/  LEA.HI.X.SX32 R15, R63, R21.reuse, 0x1, P6 ;  /* 0x000000153f0f7211 */ /* 0x080fe400030f0eff */
[----:B--2---:R-:W-:Y:S02]  /*7000*/  IADD3 R38, P5, R49, R2, RZ ;  /* 0x0000000231267210 */ /* 0x004fe40007fbe0ff */
[----:B------:R-:W-:Y:S01]  /*7010*/  PRMT R43, R5, 0x7772, RZ ;  /* 0x00007772052b7816 */ /* 0x000fe200000000ff */
[----:B------:R2:W-:Y:S01]  /*7020*/  @P4 STG.E.U8 desc[UR12][R14.64], R3 ;  /* 0x000000030e004986 */ /* 0x0005e2000c10110c */
[----:B------:R-:W-:Y:S02]  /*7030*/  LEA.HI.X.SX32 R39, R49, R21, 0x1, P5 ;  /* 0x0000001531277211 */ /* 0x000fe400028f0eff */
[C---:B------:R-:W-:Y:S01]  /*7040*/  ISETP.LT.AND P4, PT, R47.reuse, UR4, !P0 ;  /* 0x000000042f007c0c */ /* 0x040fe2000c781270 */
[-C--:B------:R-:W-:Y:S01]  /*7050*/  IMAD R47, R47, R20.reuse, RZ ;  /* 0x000000142f2f7224 */ /* 0x080fe200078e02ff */
[----:B------:R-:W-:Y:S01]  /*7060*/  ULDC UR4, c[0x0][0x22c] ;  /* 0x00008b0000047ab9 */ /* 0x000fe20000000800 */
[----:B------:R3:W-:Y:S01]  /*7070*/  @P3 STG.E.U8 desc[UR12][R38.64], R43 ;  /* 0x0000002b26003986 */ /* 0x0007e2000c10110c */
[C---:B------:R-:W-:Y:S01]  /*7080*/  ISETP.LT.AND P3, PT, R45.reuse, UR4, !P0 ;  /* 0x000000042d007c0c */ /* 0x040fe2000c761270 */
[----:B------:R-:W-:Y:S01]  /*7090*/  IMAD R45, R45, R20, RZ ;  /* 0x000000142d2d7224 */ /* 0x000fe200078e02ff */
[----:B0-----:R-:W-:Y:S01]  /*70a0*/  IADD3 R12, P6, R47, R2, RZ ;  /* 0x000000022f0c7210 */ /* 0x001fe20007fde0ff */
[----:B------:R-:W-:Y:S01]  /*70b0*/  IMAD R41, R20, 0x40, R41 ;  /* 0x0000004014297824 */ /* 0x000fe200078e0229 */
[----:B------:R-:W-:-:S02]  /*70c0*/  ULDC UR4, c[0x0][0x22c] ;  /* 0x00008b0000047ab9 */ /* 0x000fc40000000800 */
[-C--:B------:R-:W-:Y:S02]  /*70d0*/  LEA.HI.X.SX32 R13, R47, R21.reuse, 0x1, P6 ;  /* 0x000000152f0d7211 */ /* 0x080fe400030f0eff */
[-C--:B------:R-:W-:Y:S02]  /*70e0*/  IADD3 R8, P6, R45, R2.reuse, RZ ;  /* 0x000000022d087210 */ /* 0x080fe40007fde0ff */
[----:B--2---:R-:W-:Y:S01]  /*70f0*/  PRMT R15, R9, 0x7773, RZ ;  /* 0x00007773090f7816 */ /* 0x004fe200000000ff */
[C---:B------:R-:W-:Y:S01]  /*7100*/  IMAD R3, R20.reuse, 0x4, R41 ;  /* 0x0000000414037824 */ /* 0x040fe200078e0229 */
[-C--:B------:R-:W-:Y:S02]  /*7110*/  LEA.HI.X.SX32 R9, R45, R21.reuse, 0x1, P6 ;  /* 0x000000152d097211 */ /* 0x080fe400030f0eff */
[----:B------:R-:W-:Y:S01]  /*7120*/  IADD3 R4, P6, R41, R2, RZ ;  /* 0x0000000229047210 */ /* 0x000fe20007fde0ff */
[----:B------:R0:W-:Y:S01]  /*7130*/  @P4 STG.E.U8 desc[UR12][R12.64], R15 ;  /* 0x0000000f0c004986 */ /* 0x0001e2000c10110c */
[----:B------:R-:W-:Y:S01]  /*7140*/  PRMT R47, R5, 0x7773, RZ ;  /* 0x00007773052f7816 */ /* 0x000fe200000000ff */
[----:B---3--:R-:W-:Y:S01]  /*7150*/  IMAD R39, R20, 0x4, R3 ;  /* 0x0000000414277824 */ /* 0x008fe200078e0203 */
[----:B------:R-:W-:-:S02]  /*7160*/  LEA.HI.X.SX32 R5, R41, R21, 0x1, P6 ;  /* 0x0000001529057211 */ /* 0x000fc400030f0eff */
[----:B0-----:R-:W-:-:S04]  /*7170*/  IADD3 R12, P6, R3, R2, RZ ;  /* 0x00000002030c7210 */ /* 0x001fc80007fde0ff */
[-C--:B------:R-:W-:Y:S02]  /*7180*/  LEA.HI.X.SX32 R13, R3, R21.reuse, 0x1, P6 ;  /* 0x00000015030d7211 */ /* 0x080fe400030f0eff */
[CC--:B------:R-:W-:Y:S02]  /*7190*/  IADD3 R14, P6, R39.reuse, R2.reuse, RZ ;  /* 0x00000002270e7210 */ /* 0x0c0fe40007fde0ff */
[----:B------:R-:W-:Y:S02]  /*71a0*/  PRMT R43, R10, 0x7770, RZ ;  /* 0x000077700a2b7816 */ /* 0x000fe400000000ff */
[----:B------:R-:W-:Y:S01]  /*71b0*/  LEA.HI.X.SX32 R15, R39, R21, 0x1, P6 ;  /* 0x00000015270f7211 */ /* 0x000fe200030f0eff */
[----:B------:R-:W-:Y:S01]  /*71c0*/  IMAD R39, R20, 0x4, R39 ;  /* 0x0000000414277824 */ /* 0x000fe200078e0227 */
[----:B------:R-:W-:Y:S01]  /*71d0*/  @P3 STG.E.U8 desc[UR12][R8.64], R47 ;  /* 0x0000002f08003986 */ /* 0x000fe2000c10110c */
[----:B------:R-:W-:Y:S02]  /*71e0*/  PRMT R45, R6, 0x7770, RZ ;  /* 0x00007770062d7816 */ /* 0x000fe400000000ff */
[----:B------:R-:W-:Y:S01]  /*71f0*/  ISETP.LT.AND P5, PT, R81, UR5, !P0 ;  /* 0x0000000551007c0c */ /* 0x000fe2000c7a1270 */
[----:B------:R0:W-:Y:S01]  /*7200*/  @P2 STG.E.U8 desc[UR12][R4.64], R43 ;  /* 0x0000002b04002986 */ /* 0x0001e2000c10110c */
[----:B------:R-:W-:Y:S01]  /*7210*/  IMAD R3, R20, 0x4, R39 ;  /* 0x0000000414037824 */ /* 0x000fe200078e0227 */
[----:B------:R-:W-:Y:S01]  /*7220*/  ISETP.LT.AND P4, PT, R80, UR4, !P0 ;  /* 0x0000000450007c0c */ /* 0x000fe2000c781270 */
[----:B------:R-:W-:Y:S01]  /*7230*/  ULDC UR4, c[0x0][0x22c] ;  /* 0x00008b0000047ab9 */ /* 0x000fe20000000800 */
[----:B------:R2:W-:Y:S01]  /*7240*/  @P1 STG.E.U8 desc[UR12][R12.64], R45 ;  /* 0x0000002d0c001986 */ /* 0x0005e2000c10110c */
[----:B------:R-:W-:Y:S01]  /*7250*/  PRMT R41, R10, 0x7771, RZ ;  /* 0x000077710a297816 */ /* 0x000fe200000000ff */
[----:B------:R-:W-:Y:S01]  /*7260*/  ULDC UR5, c[0x0][0x22c] ;  /* 0x00008b0000057ab9 */ /* 0x000fe20000000800 */
[----:B0-----:R-:W-:-:S04]  /*7270*/  IADD3 R4, P6, R39, R2, RZ ;  /* 0x0000000227047210 */ /* 0x001fc80007fde0ff */
[-C--:B------:R-:W-:Y:S01]  /*7280*/  LEA.HI.X.SX32 R5, R39, R21.reuse, 0x1, P6 ;  /* 0x0000001527057211 */ /* 0x080fe200030f0eff */
[----:B--2---:R-:W-:Y:S01]  /*7290*/  IMAD R13, R20, 0x4, R3 ;  /* 0x00000004140d7824 */ /* 0x004fe200078e0203 */
[CC--:B------:R-:W-:Y:S02]  /*72a0*/  IADD3 R8, P6, R3.reuse, R2.reuse, RZ ;  /* 0x0000000203087210 */ /* 0x0c0fe40007fde0ff */
[----:B------:R-:W-:Y:S02]  /*72b0*/  PRMT R43, R6, 0x7771, RZ ;  /* 0x00007771062b7816 */ /* 0x000fe400000000ff */
[-C--:B------:R-:W-:Y:S01]  /*72c0*/  LEA.HI.X.SX32 R9, R3, R21.reuse, 0x1, P6 ;  /* 0x0000001503097211 */ /* 0x080fe200030f0eff */
[----:B------:R-:W-:Y:S01]  /*72d0*/  IMAD R3, R20, 0x4, R13 ;  /* 0x0000000414037824 */ /* 0x000fe200078e020d */
[C---:B------:R-:W-:Y:S02]  /*72e0*/  IADD3 R12, P6, R13.reuse, R2, RZ ;  /* 0x000000020d0c7210 */ /* 0x040fe40007fde0ff */
[----:B------:R-:W-:Y:S01]  /*72f0*/  ISETP.LT.AND P3, PT, R78, UR4, !P0 ;  /* 0x000000044e007c0c */ /* 0x000fe2000c761270 */
[----:B------:R0:W-:Y:S01]  /*7300*/  @P5 STG.E.U8 desc[UR12][R14.64], R41 ;  /* 0x000000290e005986 */ /* 0x0001e2000c10110c */
[----:B------:R-:W-:Y:S01]  /*7310*/  LEA.HI.X.SX32 R13, R13, R21, 0x1, P6 ;  /* 0x000000150d0d7211 */ /* 0x000fe200030f0eff */
[----:B------:R-:W-:-:S02]  /*7320*/  ULDC UR4, c[0x0][0x22c] ;  /* 0x00008b0000047ab9 */ /* 0x000fc40000000800 */
[----:B------:R2:W-:Y:S01]  /*7330*/  @P4 STG.E.U8 desc[UR12][R4.64], R43 ;  /* 0x0000002b04004986 */ /* 0x0005e2000c10110c */
[----:B------:R-:W-:Y:S01]  /*7340*/  ISETP.LT.AND P2, PT, R76, UR4, !P0 ;  /* 0x000000044c007c0c */ /* 0x000fe2000c741270 */
[----:B------:R-:W-:Y:S01]  /*7350*/  ULDC UR4, c[0x0][0x22c] ;  /* 0x00008b0000047ab9 */ /* 0x000fe20000000800 */
[----:B------:R-:W-:Y:S02]  /*7360*/  PRMT R39, R10, 0x7772, RZ ;  /* 0x000077720a277816 */ /* 0x000fe400000000ff */
[----:B0-----:R-:W-:Y:S01]  /*7370*/  IADD3 R14, P6, R3, R2, RZ ;  /* 0x00000002030e7210 */ /* 0x001fe20007fde0ff */
[----:B--2---:R-:W-:-:S03]  /*7380*/  IMAD R5, R20, 0x4, R3 ;  /* 0x0000000414057824 */ /* 0x004fc600078e0203 */
[-C--:B------:R-:W-:Y:S02]  /*7390*/  LEA.HI.X.SX32 R15, R3, R21.reuse, 0x1, P6 ;  /* 0x00000015030f7211 */ /* 0x080fe400030f0eff */
[----:B------:R-:W-:Y:S01]  /*73a0*/  ISETP.LT.AND P1, PT, R74, UR4, !P0 ;  /* 0x000000044a007c0c */ /* 0x000fe2000c721270 */
[----:B------:R-:W-:Y:S01]  /*73b0*/  IMAD R3, R20, 0x4, R5 ;  /* 0x0000000414037824 */ /* 0x000fe200078e0205 */
[C---:B------:R-:W-:Y:S01]  /*73c0*/  IADD3 R4, P6, R5.reuse, R2, RZ ;  /* 0x0000000205047210 */ /* 0x040fe20007fde0ff */
[----:B------:R-:W-:Y:S01]  /*73d0*/  ULDC UR4, c[0x0][0x22c] ;  /* 0x00008b0000047ab9 */ /* 0x000fe20000000800 */
[----:B------:R0:W-:Y:S01]  /*73e0*/  @P3 STG.E.U8 desc[UR12][R8.64], R39 ;  /* 0x0000002708003986 */ /* 0x0001e2000c10110c */
[----:B------:R-:W-:Y:S01]  /*73f0*/  ISETP.LT.AND P5, PT, R72, UR4, !P0 ;  /* 0x0000000448007c0c */ /* 0x000fe2000c7a1270 */
[----:B------:R-:W-:Y:S01]  /*7400*/  ULDC UR4, c[0x0][0x22c] ;  /* 0x00008b0000047ab9 */ /* 0x000fe20000000800 */
[----:B------:R-:W-:Y:S02]  /*7410*/  LEA.HI.X.SX32 R5, R5, R21, 0x1, P6 ;  /* 0x0000001505057211 */ /* 0x000fe400030f0eff */
[----:B------:R-:W-:Y:S01]  /*7420*/  ISETP.LT.AND P4, PT, R70, UR4, !P0 ;  /* 0x0000000446007c0c */ /* 0x000fe2000c781270 */
[----:B------:R-:W-:Y:S01]  /*7430*/  ULDC UR4, c[0x0][0x22c] ;  /* 0x00008b0000047ab9 */ /* 0x000fe20000000800 */
[----:B------:R-:W-:-:S02]  /*7440*/  PRMT R41, R6, 0x7772, RZ ;  /* 0x0000777206297816 */ /* 0x000fc400000000ff */
[CC--:B0-----:R-:W-:Y:S02]  /*7450*/  IADD3 R8, P6, R3.reuse, R2.reuse, RZ ;  /* 0x0000000203087210 */ /* 0x0c1fe40007fde0ff */
[----:B------:R-:W-:Y:S01]  /*7460*/  ISETP.LT.AND P3, PT, R68, UR4, !P0 ;  /* 0x0000000444007c0c */ /* 0x000fe2000c761270 */
[----:B------:R-:W-:Y:S01]  /*7470*/  ULDC UR4, c[0x0][0x22c] ;  /* 0x00008b0000047ab9 */ /* 0x000fe20000000800 */
[----:B------:R-:W-:Y:S01]  /*7480*/  LEA.HI.X.SX32 R9, R3, R21, 0x1, P6 ;  /* 0x0000001503097211 */ /* 0x000fe200030f0eff */
[----:B------:R-:W-:Y:S01]  /*7490*/  IMAD R3, R20, 0x4, R3 ;  /* 0x0000000414037824 */ /* 0x000fe200078e0203 */
[----:B------:R-:W-:Y:S01]  /*74a0*/  PRMT R39, R10, 0x7773, RZ ;  /* 0x000077730a277816 */ /* 0x000fe200000000ff */
[----:B------:R0:W-:Y:S01]  /*74b0*/  @P2 STG.E.U8 desc[UR12][R12.64], R41 ;  /* 0x000000290c002986 */ /* 0x0001e2000c10110c */
[----:B------:R-:W-:Y:S01]  /*74c0*/  ISETP.LT.AND P2, PT, R66, UR4, !P0 ;  /* 0x0000000442007c0c */ /* 0x000fe2000c741270 */
[----:B------:R-:W-:Y:S01]  /*74d0*/  ULDC UR4, c[0x0][0x22c] ;  /* 0x00008b0000047ab9 */ /* 0x000fe20000000800 */
[----:B------:R-:W-:Y:S01]  /*74e0*/  PRMT R43, R6, 0x7773, RZ ;  /* 0x00007773062b7816 */ /* 0x000fe200000000ff */
[----:B------:R2:W-:Y:S01]  /*74f0*/  @P1 STG.E.U8 desc[UR12][R14.64], R39 ;  /* 0x000000270e001986 */ /* 0x0005e2000c10110c */
[----:B------:R-:W-:-:S02]  /*7500*/  IADD3 R38, P6, R3, R2, RZ ;  /* 0x0000000203267210 */ /* 0x000fc40007fde0ff */
[----:B------:R-:W-:Y:S01]  /*7510*/  ISETP.LT.AND P1, PT, R64, UR4, !P0 ;  /* 0x0000000440007c0c */ /* 0x000fe2000c721270 */
[----:B------:R-:W-:Y:S01]  /*7520*/  ULDC UR4, c[0x0][0x22c] ;  /* 0x00008b0000047ab9 */ /* 0x000fe20000000800 */
[----:B------:R3:W-:Y:S01]  /*7530*/  @P5 STG.E.U8 desc[UR12][R4.64], R43 ;  /* 0x0000002b04005986 */ /* 0x0007e2000c10110c */
[----:B0-----:R-:W-:Y:S01]  /*7540*/  IMAD R13, R20, 0x4, R3 ;  /* 0x00000004140d7824 */ /* 0x001fe200078e0203 */
[----:B------:R-:W-:Y:S02]  /*7550*/  PRMT R45, R11, 0x7770, RZ ;  /* 0x000077700b2d7816 */ /* 0x000fe400000000ff */
[----:B------:R-:W-:Y:S01]  /*7560*/  ISETP.LT.AND P5, PT, R40, UR4, !P0 ;  /* 0x0000000428007c0c */ /* 0x000fe2000c7a1270 */
[----:B------:R-:W-:Y:S01]  /*7570*/  ULDC UR4, c[0x0][0x22c] ;  /* 0x00008b0000047ab9 */ /* 0x000fe20000000800 */
[-C--:B--2---:R-:W-:Y:S01]  /*7580*/  LEA.HI.X.SX32 R39, R3, R21.reuse, 0x1, P6 ;  /* 0x0000001503277211 */ /* 0x084fe200030f0eff */
[----:B------:R-:W-:Y:S01]  /*7590*/  IMAD R3, R20, 0x4, R13 ;  /* 0x0000000414037824 */ /* 0x000fe200078e020d */
[----:B------:R-:W-:Y:S01]  /*75a0*/  IADD3 R40, P6, R13, R2, RZ ;  /* 0x000000020d287210 */ /* 0x000fe20007fde0ff */
[----:B------:R0:W-:Y:S01]  /*75b0*/  @P4 STG.E.U8 desc[UR12][R8.64], R45 ;  /* 0x0000002d08004986 */ /* 0x0001e2000c10110c */
[----:B------:R-:W-:Y:S01]  /*75c0*/  ISETP.LT.AND P4, PT, R37, UR4, !P0 ;  /* 0x0000000425007c0c */ /* 0x000fe2000c781270 */
[----:B------:R-:W-:Y:S01]  /*75d0*/  ULDC UR4, c[0x0][0x22c] ;  /* 0x00008b0000047ab9 */ /* 0x000fe20000000800 */
[----:B------:R-:W-:-:S02]  /*75e0*/  LEA.HI.X.SX32 R41, R13, R21, 0x1, P6 ;  /* 0x000000150d297211 */ /* 0x000fc400030f0eff */
[-C--:B---3--:R-:W-:Y:S01]  /*75f0*/  IADD3 R4, P6, R3, R2.reuse, RZ ;  /* 0x0000000203047210 */ /* 0x088fe20007fde0ff */
[----:B------:R-:W2:Y:S01]  /*7600*/  LDS.128 R12, [R36+UR8+0x1000] ;  /* 0x00100008240c7984 */ /* 0x000ea20008000c00 */
[----:B------:R-:W-:Y:S02]  /*7610*/  PRMT R37, R7, 0x7770, RZ ;  /* 0x0000777007257816 */ /* 0x000fe400000000ff */
[----:B------:R-:W-:Y:S02]  /*7620*/  PRMT R43, R11, 0x7771, RZ ;  /* 0x000077710b2b7816 */ /* 0x000fe400000000ff */
[-C--:B------:R-:W-:Y:S01]  /*7630*/  LEA.HI.X.SX32 R5, R3, R21.reuse, 0x1, P6 ;  /* 0x0000001503057211 */ /* 0x080fe200030f0eff */
[----:B------:R-:W-:Y:S01]  /*7640*/  IMAD R3, R20, 0x4, R3 ;  /* 0x0000000414037824 */ /* 0x000fe200078e0203 */
[----:B------:R3:W-:Y:S01]  /*7650*/  @P3 STG.E.U8 desc[UR12][R38.64], R37 ;  /* 0x0000002526003986 */ /* 0x0007e2000c10110c */
[----:B------:R-:W-:Y:S01]  /*7660*/  ISETP.LT.AND P3, PT, R19, UR4, !P0 ;  /* 0x0000000413007c0c */ /* 0x000fe2000c761270 */
[----:B------:R-:W-:Y:S01]  /*7670*/  ULDC UR4, c[0x0][0x22c] ;  /* 0x00008b0000047ab9 */ /* 0x000fe20000000800 */
[----:B0-----:R-:W-:Y:S01]  /*7680*/  PRMT R45, R7, 0x7771, RZ ;  /* 0x00007771072d7816 */ /* 0x001fe200000000ff */
[----:B------:R0:W-:Y:S01]  /*7690*/  @P2 STG.E.U8 desc[UR12][R40.64], R43 ;  /* 0x0000002b28002986 */ /* 0x0001e2000c10110c */
[----:B------:R-:W-:Y:S01]  /*76a0*/  ISETP.LT.AND P2, PT, R18, UR4, !P0 ;  /* 0x0000000412007c0c */ /* 0x000fe2000c741270 */
[----:B------:R-:W-:Y:S01]  /*76b0*/  ULDC UR4, c[0x0][0x22c] ;  /* 0x00008b0000047ab9 */ /* 0x000fe20000000800 */
[C---:B------:R-:W-:Y:S01]  /*76c0*/  IADD3 R8, P6, R3.reuse, R2, RZ ;  /* 0x0000000203087210 */ /* 0x040fe20007fde0ff */
[----:B------:R4:W-:Y:S01]  /*76d0*/  @P1 STG.E.U8 desc[UR12][R4.64], R45 ;  /* 0x0000002d04001986 */ /* 0x0009e2000c10110c */
[----:B------:R-:W-:Y:S01]  /*76e0*/  ISETP.LT.AND P1, PT, R16, UR4, !P0 ;  /* 0x0000000410007c0c */ /* 0x000fe2000c721270 */
[----:B------:R-:W-:Y:S01]  /*76f0*/  ULDC UR4, c[0x0][0x22c] ;  /* 0x00008b0000047ab9 */ /* 0x000fe20000000800 */
[----:B---3--:R-:W-:Y:S01]  /*7700*/  IMAD R37, R20, 0x4, R3 ;  /* 0x0000000414257824 */ /* 0x008fe200078e0203 */
[----:B------:R-:W3:Y:S01]  /*7710*/  LDS.128 R16, [R17+UR8+0x1000] ;  /* 0x0010000811107984 */ /* 0x000ee20008000c00 */
[----:B------:R-:W-:-:S03]  /*7720*/  LEA.HI.X.SX32 R9, R3, R21, 0x1, P6 ;  /* 0x0000001503097211 */ /* 0x000fc600030f0eff */
[----:B------:R-:W-:-:S04]  /*7730*/  IADD3 R38, P6, R37, R2, RZ ;  /* 0x0000000225267210 */ /* 0x000fc80007fde0ff */
[----:B------:R-:W-:Y:S01]  /*7740*/  LEA.HI.X.SX32 R39, R37, R21, 0x1, P6 ;  /* 0x0000001525277211 */ /* 0x000fe200030f0eff */
[----:B------:R-:W-:Y:S01]  /*7750*/  IMAD R37, R20, 0x4, R37 ;  /* 0x0000000414257824 */ /* 0x000fe200078e0225 */
[----:B0-----:R-:W-:-:S03]  /*7760*/  PRMT R41, R11, 0x7772, RZ ;  /* 0x000077720b297816 */ /* 0x001fc600000000ff */
[C---:B------:R-:W-:Y:S01]  /*7770*/  IMAD R3, R20.reuse, 0x4, R37 ;  /* 0x0000000414037824 */ /* 0x040fe200078e0225 */
[CC--:B----4-:R-:W-:Y:S01]  /*7780*/  IADD3 R4, P6, R37.reuse, R2.reuse, RZ ;  /* 0x0000000225047210 */ /* 0x0d0fe20007fde0ff */
[----:B------:R0:W-:Y:S03]  /*7790*/  @P5 STG.E.U8 desc[UR12][R8.64], R41 ;  /* 0x0000002908005986 */ /* 0x0001e6000c10110c */
[----:B------:R-:W-:Y:S02]  /*77a0*/  LEA.HI.X.SX32 R5, R37, R21, 0x1, P6 ;  /* 0x0000001525057211 */ /* 0x000fe400030f0eff */
[----:B------:R-:W-:Y:S02]  /*77b0*/  IADD3 R6, P6, R3, R2, RZ ;  /* 0x0000000203067210 */ /* 0x000fe40007fde0ff */
[----:B------:R-:W-:Y:S02]  /*77c0*/  PRMT R43, R7, 0x7772, RZ ;  /* 0x00007772072b7816 */ /* 0x000fe400000000ff */
[----:B------:R-:W-:Y:S01]  /*77d0*/  ISETP.LT.AND P5, PT, R35, UR4, !P0 ;  /* 0x0000000423007c0c */ /* 0x000fe2000c7a1270 */
[----:B------:R-:W-:Y:S01]  /*77e0*/  ULDC UR4, c[0x0][0x22c] ;  /* 0x00008b0000047ab9 */ /* 0x000fe20000000800 */
[----:B0-----:R-:W-:Y:S01]  /*77f0*/  IMAD R9, R20, 0x4, R3 ;  /* 0x0000000414097824 */ /* 0x001fe200078e0203 */
[----:B------:R-:W-:-:S02]  /*7800*/  PRMT R37, R7, 0x7773, RZ ;  /* 0x0000777307257816 */ /* 0x000fc400000000ff */
[----:B------:R-:W-:Y:S02]  /*7810*/  PRMT R35, R11, 0x7773, RZ ;  /* 0x000077730b237816 */ /* 0x000fe400000000ff */
[-C--:B------:R-:W-:Y:S01]  /*7820*/  LEA.HI.X.SX32 R7, R3, R21.reuse, 0x1, P6 ;  /* 0x0000001503077211 */ /* 0x080fe200030f0eff */
[----:B------:R-:W-:Y:S01]  /*7830*/  IMAD R3, R20, 0x4, R9 ;  /* 0x0000000414037824 */ /* 0x000fe200078e0209 */
[CC--:B------:R-:W-:Y:S01]  /*7840*/  IADD3 R8, P6, R9.reuse, R2.reuse, RZ ;  /* 0x0000000209087210 */ /* 0x0c0fe20007fde0ff */
[----:B------:R-:W-:Y:S03]  /*7850*/  @P4 STG.E.U8 desc[UR12][R38.64], R43 ;  /* 0x0000002b26004986 */ /* 0x000fe6000c10110c */
[----:B------:R-:W-:Y:S01]  /*7860*/  LEA.HI.X.SX32 R9, R9, R21, 0x1, P6 ;  /* 0x0000001509097211 */ /* 0x000fe200030f0eff */
[----:B------:R0:W-:Y:S01]  /*7870*/  @P3 STG.E.U8 desc[UR12][R4.64], R35 ;  /* 0x0000002304003986 */ /* 0x0001e2000c10110c */
[----:B------:R-:W-:-:S04]  /*7880*/  IADD3 R10, P6, R3, R2, RZ ;  /* 0x00000002030a7210 */ /* 0x000fc80007fde0ff */
[----:B------:R-:W-:Y:S01]  /*7890*/  LEA.HI.X.SX32 R11, R3, R21, 0x1, P6 ;  /* 0x00000015030b7211 */ /* 0x000fe200030f0eff */
[----:B0-----:R-:W-:-:S04]  /*78a0*/  IMAD R5, R20, 0x4, R3 ;  /* 0x0000000414057824 */ /* 0x001fc800078e0203 */
[----:B------:R-:W-:Y:S01]  /*78b0*/  IMAD R3, R20, 0x4, R5 ;  /* 0x0000000414037824 */ /* 0x000fe200078e0205 */
[CC--:B------:R-:W-:Y:S01]  /*78c0*/  IADD3 R4, P6, R5.reuse, R2.reuse, RZ ;  /* 0x0000000205047210 */ /* 0x0c0fe20007fde0ff */
[----:B------:R0:W-:Y:S01]  /*78d0*/  @P2 STG.E.U8 desc[UR12][R6.64], R37 ;  /* 0x0000002506002986 */ /* 0x0001e2000c10110c */
[----:B------:R-:W-:Y:S01]  /*78e0*/  ISETP.LT.AND P4, PT, R34, UR4, !P0 ;  /* 0x0000000422007c0c */ /* 0x000fe2000c781270 */
[----:B------:R-:W-:Y:S01]  /*78f0*/  ULDC UR4, c[0x0][0x22c] ;  /* 0x00008b0000047ab9 */ /* 0x000fe20000000800 */
[----:B------:R-:W-:Y:S02]  /*7900*/  LEA.HI.X.SX32 R5, R5, R21, 0x1, P6 ;  /* 0x0000001505057211 */ /* 0x000fe400030f0eff */
[----:B------:R-:W-:Y:S01]  /*7910*/  ISETP.LT.AND P3, PT, R33, UR4, !P0 ;  /* 0x0000000421007c0c */ /* 0x000fe2000c761270 */
[----:B------:R-:W-:Y:S01]  /*7920*/  ULDC UR4, c[0x0][0x22c] ;  /* 0x00008b0000047ab9 */ /* 0x000fe20000000800 */
[----:B--2---:R-:W-:Y:S02]  /*7930*/  PRMT R33, R12, 0x7770, RZ ;  /* 0x000077700c217816 */ /* 0x004fe400000000ff */
[----:B0-----:R-:W-:-:S02]  /*7940*/  IADD3 R6, P6, R3, R2, RZ ;  /* 0x0000000203067210 */ /* 0x001fc40007fde0ff */
[----:B---3--:R-:W-:Y:S02]  /*7950*/  PRMT R35, R16, 0x7770, RZ ;  /* 0x0000777010237816 */ /* 0x008fe400000000ff */
[----:B------:R-:W-:Y:S01]  /*7960*/  LEA.HI.X.SX32 R7, R3, R21, 0x1, P6 ;  /* 0x0000001503077211 */ /* 0x000fe200030f0eff */
[----:B------:R-:W-:Y:S01]  /*7970*/  IMAD R3, R20, 0x4, R3 ;  /* 0x0000000414037824 */ /* 0x000fe200078e0203 */
[----:B------:R0:W-:Y:S01]  /*7980*/  @P1 STG.E.U8 desc[UR12][R8.64], R33 ;  /* 0x0000002108001986 */ /* 0x0001e2000c10110c */
[----:B------:R-:W-:Y:S01]  /*7990*/  ISETP.LT.AND P2, PT, R32, UR4, !P0 ;  /* 0x0000000420007c0c */ /* 0x000fe2000c741270 */
[----:B------:R-:W-:Y:S02]  /*79a0*/  ULDC UR4, c[0x0][0x22c] ;  /* 0x00008b0000047ab9 */ /* 0x000fe40000000800 */
[----:B------:R2:W-:Y:S01]  /*79b0*/  @P5 STG.E.U8 desc[UR12][R10.64], R35 ;  /* 0x000000230a005986 */ /* 0x0005e2000c10110c */
[----:B------:R-:W-:Y:S01]  /*79c0*/  ISETP.LT.AND P1, PT, R31, UR4, !P0 ;  /* 0x000000041f007c0c */ /* 0x000fe2000c721270 */
[----:B------:R-:W-:Y:S01]  /*79d0*/  ULDC UR4, c[0x0][0x22c] ;  /* 0x00008b0000047ab9 */ /* 0x000fe20000000800 */
[----:B------:R-:W-:-:S02]  /*79e0*/  PRMT R31, R12, 0x7771, RZ ;  /* 0x000077710c1f7816 */ /* 0x000fc400000000ff */
[CC--:B0-----:R-:W-:Y:S01]  /*79f0*/  IADD3 R8, P6, R3.reuse, R2.reuse, RZ ;  /* 0x0000000203087210 */ /* 0x0c1fe20007fde0ff */
[----:B--2---:R-:W-:Y:S01]  /*7a00*/  IMAD R11, R20, 0x4, R3 ;  /* 0x00000004140b7824 */ /* 0x004fe200078e0203 */
[----:B------:R-:W-:Y:S02]  /*7a10*/  PRMT R37, R16, 0x7771, RZ ;  /* 0x0000777110257816 */ /* 0x000fe400000000ff */
[-C--:B------:R-:W-:Y:S01]  /*7a20*/  LEA.HI.X.SX32 R9, R3, R21.reuse, 0x1, P6 ;  /* 0x0000001503097211 */ /* 0x080fe200030f0eff */
[----:B------:R-:W-:Y:S01]  /*7a30*/  IMAD R3, R20, 0x4, R11 ;  /* 0x0000000414037824 */ /* 0x000fe200078e020b */
[C---:B------:R-:W-:Y:S01]  /*7a40*/  IADD3 R10, P6, R11.reuse, R2, RZ ;  /* 0x000000020b0a7210 */ /* 0x040fe20007fde0ff */
[----:B------:R0:W-:Y:S01]  /*7a50*/  @P4 STG.E.U8 desc[UR12][R4.64], R31 ;  /* 0x0000001f04004986 */ /* 0x0001e2000c10110c */
[----:B------:R-:W-:Y:S01]  /*7a60*/  ISETP.LT.AND P5, PT, R62, UR4, !P0 ;  /* 0x000000043e007c0c */ /* 0x000fe2000c7a1270 */
[----:B------:R-:W-:Y:S01]  /*7a70*/  ULDC UR4, c[0x0][0x22c] ;  /* 0x00008b0000047ab9 */ /* 0x000fe20000000800 */
[----:B------:R-:W-:Y:S01]  /*7a80*/  LEA.HI.X.SX32 R11, R11, R21, 0x1, P6 ;  /* 0x000000150b0b7211 */ /* 0x000fe200030f0eff */
[----:B------:R2:W-:Y:S01]  /*7a90*/  @P3 STG.E.U8 desc[UR12][R6.64], R37 ;  /* 0x0000002506003986 */ /* 0x0005e2000c10110c */
[----:B------:R-:W-:-:S02]  /*7aa0*/  PRMT R33, R12, 0x7772, RZ ;  /* 0x000077720c217816 */ /* 0x000fc400000000ff */
[----:B------:R-:W-:Y:S02]  /*7ab0*/  PRMT R35, R16, 0x7772, RZ ;  /* 0x0000777210237816 */ /* 0x000fe400000000ff */
[----:B0-----:R-:W-:Y:S01]  /*7ac0*/  IADD3 R4, P6, R3, R2, RZ ;  /* 0x0000000203047210 */ /* 0x001fe20007fde0ff */
[----:B--2---:R-:W-:-:S03]  /*7ad0*/  IMAD R7, R20, 0x4, R3 ;  /* 0x0000000414077824 */ /* 0x004fc600078e0203 */
[-C--:B------:R-:W-:Y:S01]  /*7ae0*/  LEA.HI.X.SX32 R5, R3, R21.reuse, 0x1, P6 ;  /* 0x0000001503057211 */ /* 0x080fe200030f0eff */
[----:B------:R-:W-:Y:S01]  /*7af0*/  IMAD R3, R20, 0x4, R7 ;  /* 0x0000000414037824 */ /* 0x000fe200078e0207 */
[CC--:B------:R-:W-:Y:S01]  /*7b00*/  IADD3 R6, P6, R7.reuse, R2.reuse, RZ ;  /* 0x0000000207067210 */ /* 0x0c0fe20007fde0ff */
[----:B------:R0:W-:Y:S01]  /*7b10*/  @P2 STG.E.U8 desc[UR12][R8.64], R33 ;  /* 0x0000002108002986 */ /* 0x0001e2000c10110c */
[----:B------:R-:W-:Y:S02]  /*7b20*/  PRMT R31, R12, 0x7773, RZ ;  /* 0x000077730c1f7816 */ /* 0x000fe400000000ff */
[----:B------:R-:W-:Y:S01]  /*7b30*/  LEA.HI.X.SX32 R7, R7, R21, 0x1, P6 ;  /* 0x0000001507077211 */ /* 0x000fe200030f0eff */
[----:B------:R2:W-:Y:S01]  /*7b40*/  @P1 STG.E.U8 desc[UR12][R10.64], R35 ;  /* 0x000000230a001986 */ /* 0x0005e2000c10110c */
[----:B------:R-:W-:Y:S01]  /*7b50*/  ISETP.LT.AND P4, PT, R61, UR4, !P0 ;  /* 0x000000043d007c0c */ /* 0x000fe2000c781270 */
[----:B------:R-:W-:Y:S02]  /*7b60*/  ULDC UR4, c[0x0][0x22c] ;  /* 0x00008b0000047ab9 */ /* 0x000fe40000000800 */
[----:B------:R3:W-:Y:S01]  /*7b70*/  @P5 STG.E.U8 desc[UR12][R4.64], R31 ;  /* 0x0000001f04005986 */ /* 0x0007e2000c10110c */
[----:B0-----:R-:W-:Y:S01]  /*7b80*/  IADD3 R8, P6, R3, R2, RZ ;  /* 0x0000000203087210 */ /* 0x001fe20007fde0ff */
[----:B--2---:R-:W-:-:S03]  /*7b90*/  IMAD R11, R20, 0x4, R3 ;  /* 0x00000004140b7824 */ /* 0x004fc600078e0203 */
[-C--:B------:R-:W-:Y:S02]  /*7ba0*/  LEA.HI.X.SX32 R9, R3, R21.reuse, 0x1, P6 ;  /* 0x0000001503097211 */ /* 0x080fe400030f0eff */
[----:B------:R-:W-:Y:S01]  /*7bb0*/  ISETP.LT.AND P3, PT, R58, UR4, !P0 ;  /* 0x000000043a007c0c */ /* 0x000fe2000c761270 */
[----:B------:R-:W-:Y:S01]  /*7bc0*/  ULDC UR4, c[0x0][0x22c] ;  /* 0x00008b0000047ab9 */ /* 0x000fe20000000800 */
[CC--:B---3--:R-:W-:Y:S02]  /*7bd0*/  IADD3 R4, P6, R11.reuse, R2.reuse, RZ ;  /* 0x000000020b047210 */ /* 0x0c8fe40007fde0ff */
[----:B------:R-:W-:Y:S02]  /*7be0*/  PRMT R33, R16, 0x7773, RZ ;  /* 0x0000777310217816 */ /* 0x000fe400000000ff */
[----:B------:R-:W-:Y:S01]  /*7bf0*/  LEA.HI.X.SX32 R5, R11, R21, 0x1, P6 ;  /* 0x000000150b057211 */ /* 0x000fe200030f0eff */
[----:B------:R-:W-:Y:S01]  /*7c00*/  IMAD R11, R20, 0x4, R11 ;  /* 0x00000004140b7824 */ /* 0x000fe200078e020b */
[----:B------:R-:W-:Y:S01]  /*7c10*/  ISETP.LT.AND P2, PT, R56, UR4, !P0 ;  /* 0x0000000438007c0c */ /* 0x000fe2000c741270 */
[----:B------:R-:W-:Y:S01]  /*7c20*/  ULDC UR4, c[0x0][0x22c] ;  /* 0x00008b0000047ab9 */ /* 0x000fe20000000800 */
[----:B------:R0:W-:Y:S01]  /*7c30*/  @P4 STG.E.U8 desc[UR12][R6.64], R33 ;  /* 0x0000002106004986 */ /* 0x0001e2000c10110c */
[----:B------:R-:W-:Y:S01]  /*7c40*/  PRMT R31, R13, 0x7770, RZ ;  /* 0x000077700d1f7816 */ /* 0x000fe200000000ff */
[----:B------:R-:W-:Y:S01]  /*7c50*/  IMAD R3, R20, 0x4, R11 ;  /* 0x0000000414037824 */ /* 0x000fe200078e020b */
[----:B------:R-:W-:Y:S01]  /*7c60*/  ISETP.LT.AND P1, PT, R60, UR4, !P0 ;  /* 0x000000043c007c0c */ /* 0x000fe2000c721270 */
[----:B------:R-:W-:Y:S01]  /*7c70*/  ULDC UR4, c[0x0][0x22c] ;  /* 0x00008b0000047ab9 */ /* 0x000fe20000000800 */
[----:B------:R-:W-:Y:S01]  /*7c80*/  PRMT R35, R17, 0x7770, RZ ;  /* 0x0000777011237816 */ /* 0x000fe200000000ff */
[----:B------:R2:W-:Y:S01]  /*7c90*/  @P3 STG.E.U8 desc[UR12][R8.64], R31 ;  /* 0x0000001f08003986 */ /* 0x0005e2000c10110c */
[----:B0-----:R-:W-:-:S02]  /*7ca0*/  IADD3 R6, P6, R11, R2, RZ ;  /* 0x000000020b067210 */ /* 0x001fc40007fde0ff */
[----:B------:R-:W-:Y:S01]  /*7cb0*/  ISETP.LT.AND P5, PT, R59, UR4, !P0 ;  /* 0x000000043b007c0c */ /* 0x000fe2000c7a1270 */
[----:B------:R-:W-:Y:S01]  /*7cc0*/  ULDC UR4, c[0x0][0x22c] ;  /* 0x00008b0000047ab9 */ /* 0x000fe20000000800 */
[-C--:B------:R-:W-:Y:S02]  /*7cd0*/  LEA.HI.X.SX32 R7, R11, R21.reuse, 0x1, P6 ;  /* 0x000000150b077211 */ /* 0x080fe400030f0eff */
[-C--:B------:R-:W-:Y:S01]  /*7ce0*/  IADD3 R10, P6, R3, R2.reuse, RZ ;  /* 0x00000002030a7210 */ /* 0x080fe20007fde0ff */
[C---:B--2---:R-:W-:Y:S01]  /*7cf0*/  IMAD R9, R20.reuse, 0x4, R3 ;  /* 0x0000000414097824 */ /* 0x044fe200078e0203 */
[----:B------:R-:W-:Y:S01]  /*7d00*/  ISETP.LT.AND P4, PT, R57, UR4, !P0 ;  /* 0x0000000439007c0c */ /* 0x000fe2000c781270 */
[----:B------:R0:W-:Y:S01]  /*7d10*/  @P2 STG.E.U8 desc[UR12][R4.64], R35 ;  /* 0x0000002304002986 */ /* 0x0001e2000c10110c */
[----:B------:R-:W-:Y:S01]  /*7d20*/  PRMT R31, R13, 0x7771, RZ ;  /* 0x000077710d1f7816 */ /* 0x000fe200000000ff */
[----:B------:R-:W-:Y:S01]  /*7d30*/  ULDC UR4, c[0x0][0x22c] ;  /* 0x00008b0000047ab9 */ /* 0x000fe20000000800 */
[----:B------:R-:W-:Y:S01]  /*7d40*/  LEA.HI.X.SX32 R11, R3, R21, 0x1, P6 ;  /* 0x00000015030b7211 */ /* 0x000fe200030f0eff */
[----:B------:R-:W-:Y:S01]  /*7d50*/  IMAD R3, R20, 0x4, R9 ;  /* 0x0000000414037824 */ /* 0x000fe200078e0209 */
[----:B------:R-:W-:Y:S01]  /*7d60*/  ISETP.LT.AND P3, PT, R55, UR4, !P0 ;  /* 0x0000000437007c0c */ /* 0x000fe2000c761270 */
[----:B------:R-:W-:Y:S01]  /*7d70*/  ULDC UR4, c[0x0][0x22c] ;  /* 0x00008b0000047ab9 */ /* 0x000fe20000000800 */
[----:B------:R2:W-:Y:S01]  /*7d80*/  @P1 STG.E.U8 desc[UR12][R6.64], R31 ;  /* 0x0000001f06001986 */ /* 0x0005e2000c10110c */
[----:B0-----:R-:W-:-:S02]  /*7d90*/  IADD3 R4, P6, R9, R2, RZ ;  /* 0x0000000209047210 */ /* 0x001fc40007fde0ff */
[----:B------:R-:W-:Y:S01]  /*7da0*/  ISETP.LT.AND P2, PT, R28, UR4, !P0 ;  /* 0x000000041c007c0c */ /* 0x000fe2000c741270 */
[----:B------:R-:W-:Y:S01]  /*7db0*/  ULDC UR4, c[0x0][0x22c] ;  /* 0x00008b0000047ab9 */ /* 0x000fe20000000800 */
[----:B------:R-:W-:Y:S02]  /*7dc0*/  LEA.HI.X.SX32 R5, R9, R21, 0x1, P6 ;  /* 0x0000001509057211 */ /* 0x000fe400030f0eff */
[----:B------:R-:W-:Y:S01]  /*7dd0*/  IADD3 R8, P6, R3, R2, RZ ;  /* 0x0000000203087210 */ /* 0x000fe20007fde0ff */
[----:B--2---:R-:W-:Y:S01]  /*7de0*/  IMAD R7, R20, 0x4, R3 ;  /* 0x0000000414077824 */ /* 0x004fe200078e0203 */
[----:B------:R-:W-:Y:S02]  /*7df0*/  PRMT R33, R17, 0x7771, RZ ;  /* 0x0000777111217816 */ /* 0x000fe400000000ff */
[----:B------:R-:W-:Y:S01]  /*7e00*/  ISETP.LT.AND P1, PT, R25, UR4, !P0 ;  /* 0x0000000419007c0c */ /* 0x000fe2000c721270 */
[----:B------:R-:W-:Y:S01]  /*7e10*/  ULDC UR4, c[0x0][0x22c] ;  /* 0x00008b0000047ab9 */ /* 0x000fe20000000800 */
[----:B------:R-:W-:-:S02]  /*7e20*/  PRMT R25, R13, 0x7772, RZ ;  /* 0x000077720d197816 */ /* 0x000fc400000000ff */
[-C--:B------:R-:W-:Y:S01]  /*7e30*/  LEA.HI.X.SX32 R9, R3, R21.reuse, 0x1, P6 ;  /* 0x0000001503097211 */ /* 0x080fe200030f0eff */
[----:B------:R-:W-:Y:S01]  /*7e40*/  IMAD R3, R20, 0x4, R7 ;  /* 0x0000000414037824 */ /* 0x000fe200078e0207 */
[C---:B------:R-:W-:Y:S01]  /*7e50*/  IADD3 R6, P6, R7.reuse, R2, RZ ;  /* 0x0000000207067210 */ /* 0x040fe20007fde0ff */
[----:B------:R0:W-:Y:S03]  /*7e60*/  @P5 STG.E.U8 desc[UR12][R10.64], R33 ;  /* 0x000000210a005986 */ /* 0x0001e6000c10110c */
[----:B------:R-:W-:Y:S01]  /*7e70*/  LEA.HI.X.SX32 R7, R7, R21, 0x1, P6 ;  /* 0x0000001507077211 */ /* 0x000fe200030f0eff */
[----:B------:R2:W-:Y:S01]  /*7e80*/  @P4 STG.E.U8 desc[UR12][R4.64], R25 ;  /* 0x0000001904004986 */ /* 0x0005e2000c10110c */
[----:B------:R-:W-:Y:S01]  /*7e90*/  ISETP.LT.AND P5, PT, R30, UR4, !P0 ;  /* 0x000000041e007c0c */ /* 0x000fe2000c7a1270 */
[----:B------:R-:W-:Y:S01]  /*7ea0*/  ULDC UR4, c[0x0][0x22c] ;  /* 0x00008b0000047ab9 */ /* 0x000fe20000000800 */
[----:B0-----:R-:W-:-:S02]  /*7eb0*/  PRMT R11, R17, 0x7772, RZ ;  /* 0x00007772110b7816 */ /* 0x001fc400000000ff */
[----:B--2---:R-:W-:-:S04]  /*7ec0*/  IADD3 R4, P6, R3, R2, RZ ;  /* 0x0000000203047210 */ /* 0x004fc80007fde0ff */
[----:B------:R-:W-:Y:S01]  /*7ed0*/  LEA.HI.X.SX32 R5, R3, R21, 0x1, P6 ;  /* 0x0000001503057211 */ /* 0x000fe200030f0eff */
[C---:B------:R-:W-:Y:S01]  /*7ee0*/  IMAD R3, R20.reuse, 0x4, R3 ;  /* 0x0000000414037824 */ /* 0x040fe200078e0203 */
[----:B------:R0:W-:Y:S01]  /*7ef0*/  @P3 STG.E.U8 desc[UR12][R8.64], R11 ;  /* 0x0000000b08003986 */ /* 0x0001e2000c10110c */
[----:B------:R-:W-:Y:S02]  /*7f00*/  PRMT R13, R13, 0x7773, RZ ;  /* 0x000077730d0d7816 */ /* 0x000fe400000000ff */
[----:B------:R-:W-:Y:S01]  /*7f10*/  ISETP.LT.AND P4, PT, R29, UR4, !P0 ;  /* 0x000000041d007c0c */ /* 0x000fe2000c781270 */
[----:B------:R-:W-:Y:S01]  /*7f20*/  ULDC UR4, c[0x0][0x22c] ;  /* 0x00008b0000047ab9 */ /* 0x000fe20000000800 */
[----:B------:R-:W-:Y:S02]  /*7f30*/  PRMT R25, R17, 0x7773, RZ ;  /* 0x0000777311197816 */ /* 0x000fe400000000ff */
[----:B0-----:R-:W-:Y:S01]  /*7f40*/  IADD3 R8, P6, R3, R2, RZ ;  /* 0x0000000203087210 */ /* 0x001fe20007fde0ff */
[----:B------:R-:W-:-:S03]  /*7f50*/  IMAD R11, R20, 0x4, R3 ;  /* 0x00000004140b7824 */ /* 0x000fc600078e0203 */
        /* <DEDUP_REMOVED lines=8> */
[----:B------:R-:W-:Y:S01]  /*7fe0*/  ISETP.LT.AND P2, PT, R27, UR4, !P0 ;  /* 0x000000041b007c0c */ /* 0x000fe2000c741270 */
[----:B------:R-:W-:Y:S01]  /*7ff0*/  ULDC UR4, c[0x0][0x22c] ;  /* 0x00008b0000047ab9 */ /* 0x000fe20000000800 */
[----:B------:R-:W-:-:S02]  /*8000*/  PRMT R17, R14, 0x7770, RZ ;  /* 0x000077700e117816 */ /* 0x000fc400000000ff */
[----:B------:R-:W-:Y:S01]  /*8010*/  ISETP.LT.AND P1, PT, R23, UR4, !P0 ;  /* 0x0000000417007c0c */ /* 0x000fe2000c721270 */
[----:B------:R-:W-:Y:S01]  /*8020*/  ULDC UR4, c[0x0][0x22c] ;  /* 0x00008b0000047ab9 */ /* 0x000fe20000000800 */
[----:B0-----:R-:W-:Y:S01]  /*8030*/  IMAD R7, R20, 0x4, R3 ;  /* 0x0000000414077824 */ /* 0x001fe200078e0203 */
[CC--:B--2---:R-:W-:Y:S02]  /*8040*/  IADD3 R4, P6, R3.reuse, R2.reuse, RZ ;  /* 0x0000000203047210 */ /* 0x0c4fe40007fde0ff */
[----:B------:R-:W-:Y:S02]  /*8050*/  PRMT R23, R18, 0x7770, RZ ;  /* 0x0000777012177816 */ /* 0x000fe400000000ff */
[----:B------:R-:W-:Y:S01]  /*8060*/  LEA.HI.X.SX32 R5, R3, R21, 0x1, P6 ;  /* 0x0000001503057211 */ /* 0x000fe200030f0eff */
[----:B------:R-:W-:Y:S01]  /*8070*/  IMAD R3, R20, 0x4, R7 ;  /* 0x0000000414037824 */ /* 0x000fe200078e0207 */
[----:B------:R-:W-:Y:S01]  /*8080*/  IADD3 R6, P6, R7, R2, RZ ;  /* 0x0000000207067210 */ /* 0x000fe20007fde0ff */
[----:B------:R0:W-:Y:S01]  /*8090*/  @P5 STG.E.U8 desc[UR12][R8.64], R17 ;  /* 0x0000001108005986 */ /* 0x0001e2000c10110c */
[----:B------:R-:W-:-:S02]  /*80a0*/  PRMT R13, R14, 0x7771, RZ ;  /* 0x000077710e0d7816 */ /* 0x000fc400000000ff */
[----:B------:R-:W-:Y:S01]  /*80b0*/  LEA.HI.X.SX32 R7, R7, R21, 0x1, P6 ;  /* 0x0000001507077211 */ /* 0x000fe200030f0eff */
[----:B------:R2:W-:Y:S04]  /*80c0*/  @P4 STG.E.U8 desc[UR12][R10.64], R23 ;  /* 0x000000170a004986 */ /* 0x0005e8000c10110c */
[----:B------:R3:W-:Y:S01]  /*80d0*/  @P3 STG.E.U8 desc[UR12][R4.64], R13 ;  /* 0x0000000d04003986 */ /* 0x0007e2000c10110c */
[----:B0-----:R-:W-:Y:S01]  /*80e0*/  IADD3 R8, P6, R3, R2, RZ ;  /* 0x0000000203087210 */ /* 0x001fe20007fde0ff */
[----:B--2---:R-:W-:-:S03]  /*80f0*/  IMAD R11, R20, 0x4, R3 ;  /* 0x00000004140b7824 */ /* 0x004fc600078e0203 */
[-C--:B------:R-:W-:Y:S02]  /*8100*/  LEA.HI.X.SX32 R9, R3, R21.reuse, 0x1, P6 ;  /* 0x0000001503097211 */ /* 0x080fe400030f0eff */
[C---:B---3--:R-:W-:Y:S02]  /*8110*/  IADD3 R4, P6, R11.reuse, R2, RZ ;  /* 0x000000020b047210 */ /* 0x048fe40007fde0ff */
[----:B------:R-:W-:Y:S02]  /*8120*/  PRMT R23, R18, 0x7771, RZ ;  /* 0x0000777112177816 */ /* 0x000fe400000000ff */
[----:B------:R-:W-:Y:S01]  /*8130*/  LEA.HI.X.SX32 R5, R11, R21, 0x1, P6 ;  /* 0x000000150b057211 */ /* 0x000fe200030f0eff */
[----:B------:R-:W-:Y:S01]  /*8140*/  IMAD R11, R20, 0x4, R11 ;  /* 0x00000004140b7824 */ /* 0x000fe200078e020b */
[----:B------:R-:W-:Y:S01]  /*8150*/  ISETP.LT.AND P5, PT, R22, UR4, !P0 ;  /* 0x0000000416007c0c */ /* 0x000fe2000c7a1270 */
[----:B------:R0:W-:Y:S01]  /*8160*/  @P2 STG.E.U8 desc[UR12][R6.64], R23 ;  /* 0x0000001706002986 */ /* 0x0001e2000c10110c */
[----:B------:R-:W-:Y:S01]  /*8170*/  PRMT R13, R14, 0x7772, RZ ;  /* 0x000077720e0d7816 */ /* 0x000fe200000000ff */
[----:B------:R-:W-:Y:S01]  /*8180*/  IMAD R3, R20, 0x4, R11 ;  /* 0x0000000414037824 */ /* 0x000fe200078e020b */
[----:B------:R-:W-:Y:S01]  /*8190*/  PRMT R17, R18, 0x7772, RZ ;  /* 0x0000777212117816 */ /* 0x000fe200000000ff */
[----:B------:R-:W-:-:S02]  /*81a0*/  ULDC UR4, c[0x0][0x22c] ;  /* 0x00008b0000047ab9 */ /* 0x000fc40000000800 */
[----:B------:R2:W-:Y:S01]  /*81b0*/  @P1 STG.E.U8 desc[UR12][R8.64], R13 ;  /* 0x0000000d08001986 */ /* 0x0005e2000c10110c */
[----:B0-----:R-:W-:-:S04]  /*81c0*/  IADD3 R6, P6, R11, R2, RZ ;  /* 0x000000020b067210 */ /* 0x001fc80007fde0ff */
[-C--:B------:R-:W-:Y:S02]  /*81d0*/  LEA.HI.X.SX32 R7, R11, R21.reuse, 0x1, P6 ;  /* 0x000000150b077211 */ /* 0x080fe400030f0eff */
[CC--:B------:R-:W-:Y:S01]  /*81e0*/  IADD3 R10, P6, R3.reuse, R2.reuse, RZ ;  /* 0x00000002030a7210 */ /* 0x0c0fe20007fde0ff */
[----:B--2---:R-:W-:Y:S01]  /*81f0*/  IMAD R9, R20, 0x4, R3 ;  /* 0x0000000414097824 */ /* 0x004fe200078e0203 */
[----:B------:R-:W-:Y:S01]  /*8200*/  ISETP.LT.AND P4, PT, R24, UR4, !P0 ;  /* 0x0000000418007c0c */ /* 0x000fe2000c781270 */
[----:B------:R-:W-:Y:S01]  /*8210*/  ULDC UR4, c[0x0][0x22c] ;  /* 0x00008b0000047ab9 */ /* 0x000fe20000000800 */
[----:B------:R0:W-:Y:S01]  /*8220*/  @P5 STG.E.U8 desc[UR12][R4.64], R17 ;  /* 0x0000001104005986 */ /* 0x0001e2000c10110c */
[----:B------:R-:W-:Y:S01]  /*8230*/  LEA.HI.X.SX32 R11, R3, R21, 0x1, P6 ;  /* 0x00000015030b7211 */ /* 0x000fe200030f0eff */
[----:B------:R-:W-:Y:S01]  /*8240*/  IMAD R3, R20, 0x4, R9 ;  /* 0x0000000414037824 */ /* 0x000fe200078e0209 */
[----:B------:R-:W-:Y:S01]  /*8250*/  ISETP.LT.AND P3, PT, R54, UR4, !P0 ;  /* 0x0000000436007c0c */ /* 0x000fe2000c761270 */
[----:B------:R-:W-:Y:S01]  /*8260*/  ULDC UR4, c[0x0][0x22c] ;  /* 0x00008b0000047ab9 */ /* 0x000fe20000000800 */
[----:B------:R-:W-:Y:S01]  /*8270*/  PRMT R23, R14, 0x7773, RZ ;  /* 0x000077730e177816 */ /* 0x000fe200000000ff */
[----:B------:R-:W-:Y:S01]  /*8280*/  IMAD R13, R20, 0x4, R3 ;  /* 0x00000004140d7824 */ /* 0x000fe200078e0203 */
[----:B0-----:R-:W-:-:S02]  /*8290*/  IADD3 R4, P6, R9, R2, RZ ;  /* 0x0000000209047210 */ /* 0x001fc40007fde0ff */
[----:B------:R-:W-:Y:S01]  /*82a0*/  ISETP.LT.AND P2, PT, R53, UR4, !P0 ;  /* 0x0000000435007c0c */ /* 0x000fe2000c741270 */
[----:B------:R-:W-:Y:S01]  /*82b0*/  ULDC UR4, c[0x0][0x22c] ;  /* 0x00008b0000047ab9 */ /* 0x000fe20000000800 */
[-C--:B------:R-:W-:Y:S02]  /*82c0*/  LEA.HI.X.SX32 R5, R9, R21.reuse, 0x1, P6 ;  /* 0x0000001509057211 */ /* 0x080fe400030f0eff */
[-C--:B------:R-:W-:Y:S02]  /*82d0*/  IADD3 R8, P6, R3, R2.reuse, RZ ;  /* 0x0000000203087210 */ /* 0x080fe40007fde0ff */
[----:B------:R-:W-:Y:S02]  /*82e0*/  PRMT R25, R18, 0x7773, RZ ;  /* 0x0000777312197816 */ /* 0x000fe400000000ff */
[----:B------:R-:W-:Y:S01]  /*82f0*/  ISETP.LT.AND P1, PT, R51, UR4, !P0 ;  /* 0x0000000433007c0c */ /* 0x000fe2000c721270 */
[----:B------:R0:W-:Y:S01]  /*8300*/  @P4 STG.E.U8 desc[UR12][R6.64], R23 ;  /* 0x0000001706004986 */ /* 0x0001e2000c10110c */
[----:B------:R-:W-:Y:S01]  /*8310*/  LEA.HI.X.SX32 R9, R3, R21, 0x1, P6 ;  /* 0x0000001503097211 */ /* 0x000fe200030f0eff */
[C---:B------:R-:W-:Y:S01]  /*8320*/  IMAD R3, R20.reuse, 0x4, R13 ;  /* 0x0000000414037824 */ /* 0x040fe200078e020d */
[----:B------:R-:W-:Y:S01]  /*8330*/  PRMT R17, R15, 0x7770, RZ ;  /* 0x000077700f117816 */ /* 0x000fe200000000ff */
[----:B------:R2:W-:Y:S01]  /*8340*/  @P3 STG.E.U8 desc[UR12][R10.64], R25 ;  /* 0x000000190a003986 */ /* 0x0005e2000c10110c */
[----:B------:R-:W-:Y:S01]  /*8350*/  ULDC UR4, c[0x0][0x22c] ;  /* 0x00008b0000047ab9 */ /* 0x000fe20000000800 */
[----:B0-----:R-:W-:Y:S01]  /*8360*/  IADD3 R6, P6, R13, R2, RZ ;  /* 0x000000020d067210 */ /* 0x001fe20007fde0ff */
[----:B--2---:R-:W-:Y:S01]  /*8370*/  IMAD R11, R20, 0x4, R3 ;  /* 0x00000004140b7824 */ /* 0x004fe200078e0203 */
[----:B------:R-:W-:-:S02]  /*8380*/  PRMT R23, R19, 0x7770, RZ ;  /* 0x0000777013177816 */ /* 0x000fc400000000ff */
[-C--:B------:R-:W-:Y:S01]  /*8390*/  LEA.HI.X.SX32 R7, R13, R21.reuse, 0x1, P6 ;  /* 0x000000150d077211 */ /* 0x080fe200030f0eff */
[----:B------:R-:W-:Y:S01]  /*83a0*/  IMAD R13, R20, 0x4, R11 ;  /* 0x00000004140d7824 */ /* 0x000fe200078e020b */
[----:B------:R-:W-:Y:S01]  /*83b0*/  ISETP.LT.AND P5, PT, R50, UR4, !P0 ;  /* 0x0000000432007c0c */ /* 0x000fe2000c7a1270 */
[----:B------:R0:W-:Y:S01]  /*83c0*/  @P2 STG.E.U8 desc[UR12][R4.64], R17 ;  /* 0x0000001104002986 */ /* 0x0001e2000c10110c */
[CC--:B------:R-:W-:Y:S01]  /*83d0*/  IADD3 R10, P6, R11.reuse, R2.reuse, RZ ;  /* 0x000000020b0a7210 */ /* 0x0c0fe20007fde0ff */
[----:B------:R-:W-:Y:S02]  /*83e0*/  ULDC UR4, c[0x0][0x22c] ;  /* 0x00008b0000047ab9 */ /* 0x000fe40000000800 */
[----:B------:R2:W-:Y:S01]  /*83f0*/  @P1 STG.E.U8 desc[UR12][R8.64], R23 ;  /* 0x0000001708001986 */ /* 0x0005e2000c10110c */
[----:B------:R-:W-:Y:S01]  /*8400*/  ISETP.LT.AND P4, PT, R52, UR4, !P0 ;  /* 0x0000000434007c0c */ /* 0x000fe2000c781270 */
[----:B------:R-:W-:Y:S01]  /*8410*/  ULDC UR4, c[0x0][0x22c] ;  /* 0x00008b0000047ab9 */ /* 0x000fe20000000800 */
[----:B------:R-:W-:Y:S01]  /*8420*/  LEA.HI.X.SX32 R11, R11, R21, 0x1, P6 ;  /* 0x000000150b0b7211 */ /* 0x000fe200030f0eff */
[----:B0-----:R-:W-:Y:S01]  /*8430*/  IMAD R17, R20, 0x4, R13 ;  /* 0x0000000414117824 */ /* 0x001fe200078e020d */
[----:B------:R-:W-:-:S02]  /*8440*/  IADD3 R4, P1, R3, R2, RZ ;  /* 0x0000000203047210 */ /* 0x000fc40007f3e0ff */
[-C--:B------:R-:W-:Y:S01]  /*8450*/  IADD3 R12, P6, R13, R2.reuse, RZ ;  /* 0x000000020d0c7210 */ /* 0x080fe20007fde0ff */
[----:B------:R-:W-:Y:S01]  /*8460*/  IMAD R20, R20, 0x4, R17 ;  /* 0x0000000414147824 */ /* 0x000fe200078e0211 */
[----:B------:R-:W-:Y:S01]  /*8470*/  ISETP.LT.AND P3, PT, R44, UR4, !P0 ;  /* 0x000000042c007c0c */ /* 0x000fe2000c761270 */
[----:B------:R-:W-:Y:S01]  /*8480*/  ULDC UR4, c[0x0][0x22c] ;  /* 0x00008b0000047ab9 */ /* 0x000fe20000000800 */
[-C--:B------:R-:W-:Y:S02]  /*8490*/  LEA.HI.X.SX32 R5, R3, R21.reuse, 0x1, P1 ;  /* 0x0000001503057211 */ /* 0x080fe400008f0eff */
[----:B--2---:R-:W-:Y:S02]  /*84a0*/  IADD3 R8, P1, R17, R2, RZ ;  /* 0x0000000211087210 */ /* 0x004fe40007f3e0ff */
[----:B------:R-:W-:Y:S01]  /*84b0*/  ISETP.LT.AND P2, PT, R48, UR4, !P0 ;  /* 0x0000000430007c0c */ /* 0x000fe2000c741270 */
[----:B------:R-:W-:Y:S01]  /*84c0*/  ULDC UR4, c[0x0][0x22c] ;  /* 0x00008b0000047ab9 */ /* 0x000fe20000000800 */
[----:B------:R-:W-:-:S02]  /*84d0*/  LEA.HI.X.SX32 R13, R13, R21, 0x1, P6 ;  /* 0x000000150d0d7211 */ /* 0x000fc400030f0eff */
[----:B------:R-:W-:Y:S02]  /*84e0*/  IADD3 R2, P6, R20, R2, RZ ;  /* 0x0000000214027210 */ /* 0x000fe40007fde0ff */
[-C--:B------:R-:W-:Y:S02]  /*84f0*/  LEA.HI.X.SX32 R9, R17, R21.reuse, 0x1, P1 ;  /* 0x0000001511097211 */ /* 0x080fe400008f0eff */
[----:B------:R-:W-:Y:S02]  /*8500*/  ISETP.LT.AND P1, PT, R46, UR4, !P0 ;  /* 0x000000042e007c0c */ /* 0x000fe4000c721270 */
[----:B------:R-:W-:Y:S02]  /*8510*/  ISETP.LT.AND P0, PT, R0, UR5, !P0 ;  /* 0x0000000500007c0c */ /* 0x000fe4000c701270 */
[----:B------:R-:W-:Y:S02]  /*8520*/  LEA.HI.X.SX32 R3, R20, R21, 0x1, P6 ;  /* 0x0000001514037211 */ /* 0x000fe400030f0eff */
[----:B------:R-:W-:-:S02]  /*8530*/  PRMT R17, R15, 0x7773, RZ ;  /* 0x000077730f117816 */ /* 0x000fc400000000ff */
[C---:B------:R-:W-:Y:S02]  /*8540*/  PRMT R21, R15.reuse, 0x7772, RZ ;  /* 0x000077720f157816 */ /* 0x040fe400000000ff */
[----:B------:R-:W-:Y:S02]  /*8550*/  PRMT R15, R15, 0x7771, RZ ;  /* 0x000077710f0f7816 */ /* 0x000fe400000000ff */
[C---:B------:R-:W-:Y:S02]  /*8560*/  PRMT R25, R19.reuse, 0x7771, RZ ;  /* 0x0000777113197816 */ /* 0x040fe400000000ff */
[C---:B------:R-:W-:Y:S02]  /*8570*/  PRMT R23, R19.reuse, 0x7773, RZ ;  /* 0x0000777313177816 */ /* 0x040fe400000000ff */
[----:B------:R-:W-:Y:S01]  /*8580*/  PRMT R19, R19, 0x7772, RZ ;  /* 0x0000777213137816 */ /* 0x000fe200000000ff */
[----:B------:R0:W-:Y:S04]  /*8590*/  @P5 STG.E.U8 desc[UR12][R6.64], R15 ;  /* 0x0000000f06005986 */ /* 0x0001e8000c10110c */
[----:B------:R0:W-:Y:S04]  /*85a0*/  @P4 STG.E.U8 desc[UR12][R4.64], R25 ;  /* 0x0000001904004986 */ /* 0x0001e8000c10110c */
[----:B------:R0:W-:Y:S04]  /*85b0*/  @P3 STG.E.U8 desc[UR12][R10.64], R21 ;  /* 0x000000150a003986 */ /* 0x0001e8000c10110c */
[----:B------:R0:W-:Y:S04]  /*85c0*/  @P2 STG.E.U8 desc[UR12][R12.64], R19 ;  /* 0x000000130c002986 */ /* 0x0001e8000c10110c */
[----:B------:R0:W-:Y:S01]  /*85d0*/  @P1 STG.E.U8 desc[UR12][R8.64], R17 ;  /* 0x0000001108001986 */ /* 0x0001e2000c10110c */
[----:B------:R-:W-:Y:S05]  /*85e0*/  @!P0 EXIT ;  /* 0x000000000000894d */ /* 0x000fea0003800000 */
[----:B------:R-:W-:Y:S01]  /*85f0*/  STG.E.U8 desc[UR12][R2.64], R23 ;  /* 0x0000001702007986 */ /* 0x000fe2000c10110c */
[----:B------:R-:W-:Y:S05]  /*8600*/  EXIT ;  /* 0x000000000000794d */ /* 0x000fea0003800000 */
.L_x_3:
[----:B------:R-:W-:-:S00]  /*8610*/  BRA `(.L_x_3) ;  /* 0xfffffffc00fc7947 */ /* 0x000fc0000383ffff */
[----:B------:R-:W-:-:S00]  /*8620*/  NOP ;  /* 0x0000000000007918 */ /* 0x000fc00000000000 */
        /* <DEDUP_REMOVED lines=13> */
.L_x_4:


//--------------------- .nv.shared.matmul_kernel  --------------------------
	.section	.nv.shared.matmul_kernel,"aw",@nobits
	.sectionflags	@""
	.align	16
	.zero		1024


//--------------------- .nv.shared.reserved.0     --------------------------
	.section	.nv.shared.reserved.0,"aw",@nobits
	.weak		__nv_reservedSMEM_offset_0_alias
	.size		__nv_reservedSMEM_offset_0_alias, 0, 0
	.other		__nv_reservedSMEM_offset_0_alias,@"STO_CUDA_RESERVED_SHARED STV_DEFAULT"
__nv_reservedSMEM_offset_0_alias:
	.zero		0


//--------------------- .nv.constant0.matmul_kernel --------------------------
	.section	.nv.constant0.matmul_kernel,"a",@progbits
	.sectionflags	@""
	.align	4
.nv.constant0.matmul_kernel:
	.zero		608


//--------------------- SYMBOLS --------------------------

	.type		.nv.reservedSmem.offset0,@object
	.size		.nv.reservedSmem.offset0,0x4
